//
// Generated by NVIDIA NVVM Compiler
//
// Compiler Build ID: CL-36424714
// Cuda compilation tools, release 13.0, V13.0.88
// Based on NVVM 20.0.0
//

.version 9.0
.target sm_100
.address_size 64

	// .globl	_Z15reduceGraphRowsPiiS_

.visible .entry _Z15reduceGraphRowsPiiS_(
	.param .u64 .ptr .align 1 _Z15reduceGraphRowsPiiS__param_0,
	.param .u32 _Z15reduceGraphRowsPiiS__param_1,
	.param .u64 .ptr .align 1 _Z15reduceGraphRowsPiiS__param_2
)
{
	.reg .pred 	%p<50>;
	.reg .b32 	%r<209>;
	.reg .b64 	%rd<25>;

	ld.param.u64 	%rd9, [_Z15reduceGraphRowsPiiS__param_0];
	ld.param.u32 	%r86, [_Z15reduceGraphRowsPiiS__param_1];
	ld.param.u64 	%rd8, [_Z15reduceGraphRowsPiiS__param_2];
	cvta.to.global.u64 	%rd1, %rd9;
	mov.u32 	%r87, %tid.x;
	mov.u32 	%r88, %ctaid.x;
	mov.u32 	%r89, %ntid.x;
	mad.lo.s32 	%r1, %r88, %r89, %r87;
	setp.ge.s32 	%p1, %r1, %r86;
	@%p1 bra 	$L__BB0_86;
	setp.lt.s32 	%p2, %r86, 1;
	mov.b32 	%r201, 2147483647;
	@%p2 bra 	$L__BB0_14;
	mul.lo.s32 	%r2, %r86, %r1;
	and.b32  	%r3, %r86, 15;
	setp.lt.u32 	%p3, %r86, 16;
	mov.b32 	%r201, 2147483647;
	mov.b32 	%r193, 0;
	@%p3 bra 	$L__BB0_5;
	and.b32  	%r193, %r86, 2147483632;
	neg.s32 	%r187, %r193;
	add.s64 	%rd2, %rd1, 32;
	mov.b32 	%r201, 2147483647;
	mov.u32 	%r186, %r2;
$L__BB0_4:
	.pragma "nounroll";
	mul.wide.s32 	%rd10, %r186, 4;
	add.s64 	%rd11, %rd2, %rd10;
	ld.global.u32 	%r95, [%rd11+-32];
	min.s32 	%r96, %r95, %r201;
	ld.global.u32 	%r97, [%rd11+-28];
	min.s32 	%r98, %r97, %r96;
	ld.global.u32 	%r99, [%rd11+-24];
	min.s32 	%r100, %r99, %r98;
	ld.global.u32 	%r101, [%rd11+-20];
	min.s32 	%r102, %r101, %r100;
	ld.global.u32 	%r103, [%rd11+-16];
	min.s32 	%r104, %r103, %r102;
	ld.global.u32 	%r105, [%rd11+-12];
	min.s32 	%r106, %r105, %r104;
	ld.global.u32 	%r107, [%rd11+-8];
	min.s32 	%r108, %r107, %r106;
	ld.global.u32 	%r109, [%rd11+-4];
	min.s32 	%r110, %r109, %r108;
	ld.global.u32 	%r111, [%rd11];
	min.s32 	%r112, %r111, %r110;
	ld.global.u32 	%r113, [%rd11+4];
	min.s32 	%r114, %r113, %r112;
	ld.global.u32 	%r115, [%rd11+8];
	min.s32 	%r116, %r115, %r114;
	ld.global.u32 	%r117, [%rd11+12];
	min.s32 	%r118, %r117, %r116;
	ld.global.u32 	%r119, [%rd11+16];
	min.s32 	%r120, %r119, %r118;
	ld.global.u32 	%r121, [%rd11+20];
	min.s32 	%r122, %r121, %r120;
	ld.global.u32 	%r123, [%rd11+24];
	min.s32 	%r124, %r123, %r122;
	ld.global.u32 	%r125, [%rd11+28];
	min.s32 	%r201, %r125, %r124;
	add.s32 	%r187, %r187, 16;
	add.s32 	%r186, %r186, 16;
	setp.ne.s32 	%p4, %r187, 0;
	@%p4 bra 	$L__BB0_4;
$L__BB0_5:
	setp.eq.s32 	%p5, %r3, 0;
	@%p5 bra 	$L__BB0_14;
	and.b32  	%r15, %r86, 7;
	setp.lt.u32 	%p6, %r3, 8;
	@%p6 bra 	$L__BB0_8;
	add.s32 	%r127, %r193, %r2;
	mul.wide.s32 	%rd12, %r127, 4;
	add.s64 	%rd13, %rd1, %rd12;
	ld.global.u32 	%r128, [%rd13];
	min.s32 	%r129, %r128, %r201;
	ld.global.u32 	%r130, [%rd13+4];
	min.s32 	%r131, %r130, %r129;
	ld.global.u32 	%r132, [%rd13+8];
	min.s32 	%r133, %r132, %r131;
	ld.global.u32 	%r134, [%rd13+12];
	min.s32 	%r135, %r134, %r133;
	ld.global.u32 	%r136, [%rd13+16];
	min.s32 	%r137, %r136, %r135;
	ld.global.u32 	%r138, [%rd13+20];
	min.s32 	%r139, %r138, %r137;
	ld.global.u32 	%r140, [%rd13+24];
	min.s32 	%r141, %r140, %r139;
	ld.global.u32 	%r142, [%rd13+28];
	min.s32 	%r201, %r142, %r141;
	add.s32 	%r193, %r193, 8;
$L__BB0_8:
	setp.eq.s32 	%p7, %r15, 0;
	@%p7 bra 	$L__BB0_14;
	and.b32  	%r21, %r86, 3;
	setp.lt.u32 	%p8, %r15, 4;
	@%p8 bra 	$L__BB0_11;
	add.s32 	%r144, %r193, %r2;
	mul.wide.s32 	%rd14, %r144, 4;
	add.s64 	%rd15, %rd1, %rd14;
	ld.global.u32 	%r145, [%rd15];
	min.s32 	%r146, %r145, %r201;
	ld.global.u32 	%r147, [%rd15+4];
	min.s32 	%r148, %r147, %r146;
	ld.global.u32 	%r149, [%rd15+8];
	min.s32 	%r150, %r149, %r148;
	ld.global.u32 	%r151, [%rd15+12];
	min.s32 	%r201, %r151, %r150;
	add.s32 	%r193, %r193, 4;
$L__BB0_11:
	setp.eq.s32 	%p9, %r21, 0;
	@%p9 bra 	$L__BB0_14;
	add.s32 	%r199, %r193, %r2;
	neg.s32 	%r198, %r21;
$L__BB0_13:
	.pragma "nounroll";
	mul.wide.s32 	%rd16, %r199, 4;
	add.s64 	%rd17, %rd1, %rd16;
	ld.global.u32 	%r152, [%rd17];
	min.s32 	%r201, %r152, %r201;
	add.s32 	%r199, %r199, 1;
	add.s32 	%r198, %r198, 1;
	setp.ne.s32 	%p10, %r198, 0;
	@%p10 bra 	$L__BB0_13;
$L__BB0_14:
	add.s32 	%r153, %r201, -1;
	setp.gt.u32 	%p11, %r153, 2147483645;
	@%p11 bra 	$L__BB0_86;
	setp.lt.s32 	%p12, %r86, 1;
	cvta.to.global.u64 	%rd18, %rd8;
	mul.wide.s32 	%rd19, %r1, 4;
	add.s64 	%rd20, %rd18, %rd19;
	st.global.u32 	[%rd20], %r201;
	@%p12 bra 	$L__BB0_86;
	mul.lo.s32 	%r36, %r86, %r1;
	and.b32  	%r37, %r86, 15;
	setp.lt.u32 	%p13, %r86, 16;
	mov.b32 	%r205, 0;
	@%p13 bra 	$L__BB0_51;
	and.b32  	%r205, %r86, 2147483632;
	neg.s32 	%r203, %r205;
	add.s64 	%rd3, %rd1, 32;
	mov.u32 	%r202, %r36;
$L__BB0_18:
	.pragma "nounroll";
	mul.wide.s32 	%rd21, %r202, 4;
	add.s64 	%rd4, %rd3, %rd21;
	ld.global.u32 	%r42, [%rd4+-32];
	setp.eq.s32 	%p14, %r42, 2147483647;
	@%p14 bra 	$L__BB0_20;
	sub.s32 	%r155, %r42, %r201;
	st.global.u32 	[%rd4+-32], %r155;
$L__BB0_20:
	ld.global.u32 	%r43, [%rd4+-28];
	setp.eq.s32 	%p15, %r43, 2147483647;
	@%p15 bra 	$L__BB0_22;
	sub.s32 	%r156, %r43, %r201;
	st.global.u32 	[%rd4+-28], %r156;
$L__BB0_22:
	ld.global.u32 	%r44, [%rd4+-24];
	setp.eq.s32 	%p16, %r44, 2147483647;
	@%p16 bra 	$L__BB0_24;
	sub.s32 	%r157, %r44, %r201;
	st.global.u32 	[%rd4+-24], %r157;
$L__BB0_24:
	ld.global.u32 	%r45, [%rd4+-20];
	setp.eq.s32 	%p17, %r45, 2147483647;
	@%p17 bra 	$L__BB0_26;
	sub.s32 	%r158, %r45, %r201;
	st.global.u32 	[%rd4+-20], %r158;
$L__BB0_26:
	ld.global.u32 	%r46, [%rd4+-16];
	setp.eq.s32 	%p18, %r46, 2147483647;
	@%p18 bra 	$L__BB0_28;
	sub.s32 	%r159, %r46, %r201;
	st.global.u32 	[%rd4+-16], %r159;
$L__BB0_28:
	ld.global.u32 	%r47, [%rd4+-12];
	setp.eq.s32 	%p19, %r47, 2147483647;
	@%p19 bra 	$L__BB0_30;
	sub.s32 	%r160, %r47, %r201;
	st.global.u32 	[%rd4+-12], %r160;
$L__BB0_30:
	ld.global.u32 	%r48, [%rd4+-8];
	setp.eq.s32 	%p20, %r48, 2147483647;
	@%p20 bra 	$L__BB0_32;
	sub.s32 	%r161, %r48, %r201;
	st.global.u32 	[%rd4+-8], %r161;
$L__BB0_32:
	ld.global.u32 	%r49, [%rd4+-4];
	setp.eq.s32 	%p21, %r49, 2147483647;
	@%p21 bra 	$L__BB0_34;
	sub.s32 	%r162, %r49, %r201;
	st.global.u32 	[%rd4+-4], %r162;
$L__BB0_34:
	ld.global.u32 	%r50, [%rd4];
	setp.eq.s32 	%p22, %r50, 2147483647;
	@%p22 bra 	$L__BB0_36;
	sub.s32 	%r163, %r50, %r201;
	st.global.u32 	[%rd4], %r163;
$L__BB0_36:
	ld.global.u32 	%r51, [%rd4+4];
	setp.eq.s32 	%p23, %r51, 2147483647;
	@%p23 bra 	$L__BB0_38;
	sub.s32 	%r164, %r51, %r201;
	st.global.u32 	[%rd4+4], %r164;
$L__BB0_38:
	ld.global.u32 	%r52, [%rd4+8];
	setp.eq.s32 	%p24, %r52, 2147483647;
	@%p24 bra 	$L__BB0_40;
	sub.s32 	%r165, %r52, %r201;
	st.global.u32 	[%rd4+8], %r165;
$L__BB0_40:
	ld.global.u32 	%r53, [%rd4+12];
	setp.eq.s32 	%p25, %r53, 2147483647;
	@%p25 bra 	$L__BB0_42;
	sub.s32 	%r166, %r53, %r201;
	st.global.u32 	[%rd4+12], %r166;
$L__BB0_42:
	ld.global.u32 	%r54, [%rd4+16];
	setp.eq.s32 	%p26, %r54, 2147483647;
	@%p26 bra 	$L__BB0_44;
	sub.s32 	%r167, %r54, %r201;
	st.global.u32 	[%rd4+16], %r167;
$L__BB0_44:
	ld.global.u32 	%r55, [%rd4+20];
	setp.eq.s32 	%p27, %r55, 2147483647;
	@%p27 bra 	$L__BB0_46;
	sub.s32 	%r168, %r55, %r201;
	st.global.u32 	[%rd4+20], %r168;
$L__BB0_46:
	ld.global.u32 	%r56, [%rd4+24];
	setp.eq.s32 	%p28, %r56, 2147483647;
	@%p28 bra 	$L__BB0_48;
	sub.s32 	%r169, %r56, %r201;
	st.global.u32 	[%rd4+24], %r169;
$L__BB0_48:
	ld.global.u32 	%r57, [%rd4+28];
	setp.eq.s32 	%p29, %r57, 2147483647;
	@%p29 bra 	$L__BB0_50;
	sub.s32 	%r170, %r57, %r201;
	st.global.u32 	[%rd4+28], %r170;
$L__BB0_50:
	add.s32 	%r203, %r203, 16;
	add.s32 	%r202, %r202, 16;
	setp.ne.s32 	%p30, %r203, 0;
	@%p30 bra 	$L__BB0_18;
$L__BB0_51:
	setp.eq.s32 	%p31, %r37, 0;
	@%p31 bra 	$L__BB0_86;
	and.b32  	%r61, %r86, 7;
	setp.lt.u32 	%p32, %r37, 8;
	@%p32 bra 	$L__BB0_70;
	add.s32 	%r171, %r205, %r36;
	mul.wide.s32 	%rd22, %r171, 4;
	add.s64 	%rd5, %rd1, %rd22;
	ld.global.u32 	%r62, [%rd5];
	setp.eq.s32 	%p33, %r62, 2147483647;
	@%p33 bra 	$L__BB0_55;
	sub.s32 	%r172, %r62, %r201;
	st.global.u32 	[%rd5], %r172;
$L__BB0_55:
	ld.global.u32 	%r63, [%rd5+4];
	setp.eq.s32 	%p34, %r63, 2147483647;
	@%p34 bra 	$L__BB0_57;
	sub.s32 	%r173, %r63, %r201;
	st.global.u32 	[%rd5+4], %r173;
$L__BB0_57:
	ld.global.u32 	%r64, [%rd5+8];
	setp.eq.s32 	%p35, %r64, 2147483647;
	@%p35 bra 	$L__BB0_59;
	sub.s32 	%r174, %r64, %r201;
	st.global.u32 	[%rd5+8], %r174;
$L__BB0_59:
	ld.global.u32 	%r65, [%rd5+12];
	setp.eq.s32 	%p36, %r65, 2147483647;
	@%p36 bra 	$L__BB0_61;
	sub.s32 	%r175, %r65, %r201;
	st.global.u32 	[%rd5+12], %r175;
$L__BB0_61:
	ld.global.u32 	%r66, [%rd5+16];
	setp.eq.s32 	%p37, %r66, 2147483647;
	@%p37 bra 	$L__BB0_63;
	sub.s32 	%r176, %r66, %r201;
	st.global.u32 	[%rd5+16], %r176;
$L__BB0_63:
	ld.global.u32 	%r67, [%rd5+20];
	setp.eq.s32 	%p38, %r67, 2147483647;
	@%p38 bra 	$L__BB0_65;
	sub.s32 	%r177, %r67, %r201;
	st.global.u32 	[%rd5+20], %r177;
$L__BB0_65:
	ld.global.u32 	%r68, [%rd5+24];
	setp.eq.s32 	%p39, %r68, 2147483647;
	@%p39 bra 	$L__BB0_67;
	sub.s32 	%r178, %r68, %r201;
	st.global.u32 	[%rd5+24], %r178;
$L__BB0_67:
	ld.global.u32 	%r69, [%rd5+28];
	setp.eq.s32 	%p40, %r69, 2147483647;
	@%p40 bra 	$L__BB0_69;
	sub.s32 	%r179, %r69, %r201;
	st.global.u32 	[%rd5+28], %r179;
$L__BB0_69:
	add.s32 	%r205, %r205, 8;
$L__BB0_70:
	setp.eq.s32 	%p41, %r61, 0;
	@%p41 bra 	$L__BB0_86;
	and.b32  	%r72, %r86, 3;
	setp.lt.u32 	%p42, %r61, 4;
	@%p42 bra 	$L__BB0_81;
	add.s32 	%r180, %r205, %r36;
	mul.wide.s32 	%rd23, %r180, 4;
	add.s64 	%rd6, %rd1, %rd23;
	ld.global.u32 	%r73, [%rd6];
	setp.eq.s32 	%p43, %r73, 2147483647;
	@%p43 bra 	$L__BB0_74;
	sub.s32 	%r181, %r73, %r201;
	st.global.u32 	[%rd6], %r181;
$L__BB0_74:
	ld.global.u32 	%r74, [%rd6+4];
	setp.eq.s32 	%p44, %r74, 2147483647;
	@%p44 bra 	$L__BB0_76;
	sub.s32 	%r182, %r74, %r201;
	st.global.u32 	[%rd6+4], %r182;
$L__BB0_76:
	ld.global.u32 	%r75, [%rd6+8];
	setp.eq.s32 	%p45, %r75, 2147483647;
	@%p45 bra 	$L__BB0_78;
	sub.s32 	%r183, %r75, %r201;
	st.global.u32 	[%rd6+8], %r183;
$L__BB0_78:
	ld.global.u32 	%r76, [%rd6+12];
	setp.eq.s32 	%p46, %r76, 2147483647;
	@%p46 bra 	$L__BB0_80;
	sub.s32 	%r184, %r76, %r201;
	st.global.u32 	[%rd6+12], %r184;
$L__BB0_80:
	add.s32 	%r205, %r205, 4;
$L__BB0_81:
	setp.eq.s32 	%p47, %r72, 0;
	@%p47 bra 	$L__BB0_86;
	add.s32 	%r208, %r205, %r36;
	neg.s32 	%r207, %r72;
$L__BB0_83:
	.pragma "nounroll";
	mul.wide.s32 	%rd24, %r208, 4;
	add.s64 	%rd7, %rd1, %rd24;
	ld.global.u32 	%r83, [%rd7];
	setp.eq.s32 	%p48, %r83, 2147483647;
	@%p48 bra 	$L__BB0_85;
	sub.s32 	%r185, %r83, %r201;
	st.global.u32 	[%rd7], %r185;
$L__BB0_85:
	add.s32 	%r208, %r208, 1;
	add.s32 	%r207, %r207, 1;
	setp.ne.s32 	%p49, %r207, 0;
	@%p49 bra 	$L__BB0_83;
$L__BB0_86:
	ret;

}
	// .globl	_Z18reduceGraphColumnsPiiS_
.visible .entry _Z18reduceGraphColumnsPiiS_(
	.param .u64 .ptr .align 1 _Z18reduceGraphColumnsPiiS__param_0,
	.param .u32 _Z18reduceGraphColumnsPiiS__param_1,
	.param .u64 .ptr .align 1 _Z18reduceGraphColumnsPiiS__param_2
)
{
	.reg .pred 	%p<36>;
	.reg .b32 	%r<178>;
	.reg .b64 	%rd<65>;

	ld.param.u64 	%rd20, [_Z18reduceGraphColumnsPiiS__param_0];
	ld.param.u32 	%r65, [_Z18reduceGraphColumnsPiiS__param_1];
	ld.param.u64 	%rd19, [_Z18reduceGraphColumnsPiiS__param_2];
	cvta.to.global.u64 	%rd1, %rd20;
	mov.u32 	%r66, %tid.x;
	mov.u32 	%r67, %ctaid.x;
	mov.u32 	%r68, %ntid.x;
	mad.lo.s32 	%r1, %r67, %r68, %r66;
	setp.ge.s32 	%p1, %r1, %r65;
	@%p1 bra 	$L__BB1_56;
	setp.lt.s32 	%p2, %r65, 1;
	mov.b32 	%r172, 2147483647;
	@%p2 bra 	$L__BB1_14;
	add.s32 	%r73, %r65, -1;
	and.b32  	%r2, %r65, 15;
	setp.lt.u32 	%p3, %r73, 15;
	mov.b32 	%r172, 2147483647;
	mov.b32 	%r164, 0;
	@%p3 bra 	$L__BB1_5;
	and.b32  	%r164, %r65, 2147483632;
	neg.s32 	%r158, %r164;
	shl.b32 	%r5, %r65, 4;
	mov.b32 	%r172, 2147483647;
	mul.wide.u32 	%rd23, %r65, 4;
	mov.u32 	%r157, %r1;
$L__BB1_4:
	.pragma "nounroll";
	mul.wide.s32 	%rd21, %r157, 4;
	add.s64 	%rd22, %rd1, %rd21;
	ld.global.u32 	%r75, [%rd22];
	min.s32 	%r76, %r75, %r172;
	add.s64 	%rd24, %rd22, %rd23;
	ld.global.u32 	%r77, [%rd24];
	min.s32 	%r78, %r77, %r76;
	add.s64 	%rd25, %rd24, %rd23;
	ld.global.u32 	%r79, [%rd25];
	min.s32 	%r80, %r79, %r78;
	add.s64 	%rd26, %rd25, %rd23;
	ld.global.u32 	%r81, [%rd26];
	min.s32 	%r82, %r81, %r80;
	add.s64 	%rd27, %rd26, %rd23;
	ld.global.u32 	%r83, [%rd27];
	min.s32 	%r84, %r83, %r82;
	add.s64 	%rd28, %rd27, %rd23;
	ld.global.u32 	%r85, [%rd28];
	min.s32 	%r86, %r85, %r84;
	add.s64 	%rd29, %rd28, %rd23;
	ld.global.u32 	%r87, [%rd29];
	min.s32 	%r88, %r87, %r86;
	add.s64 	%rd30, %rd29, %rd23;
	ld.global.u32 	%r89, [%rd30];
	min.s32 	%r90, %r89, %r88;
	add.s64 	%rd31, %rd30, %rd23;
	ld.global.u32 	%r91, [%rd31];
	min.s32 	%r92, %r91, %r90;
	add.s64 	%rd32, %rd31, %rd23;
	ld.global.u32 	%r93, [%rd32];
	min.s32 	%r94, %r93, %r92;
	add.s64 	%rd33, %rd32, %rd23;
	ld.global.u32 	%r95, [%rd33];
	min.s32 	%r96, %r95, %r94;
	add.s64 	%rd34, %rd33, %rd23;
	ld.global.u32 	%r97, [%rd34];
	min.s32 	%r98, %r97, %r96;
	add.s64 	%rd35, %rd34, %rd23;
	ld.global.u32 	%r99, [%rd35];
	min.s32 	%r100, %r99, %r98;
	add.s64 	%rd36, %rd35, %rd23;
	ld.global.u32 	%r101, [%rd36];
	min.s32 	%r102, %r101, %r100;
	add.s64 	%rd37, %rd36, %rd23;
	ld.global.u32 	%r103, [%rd37];
	min.s32 	%r104, %r103, %r102;
	add.s64 	%rd38, %rd37, %rd23;
	ld.global.u32 	%r105, [%rd38];
	min.s32 	%r172, %r105, %r104;
	add.s32 	%r158, %r158, 16;
	add.s32 	%r157, %r157, %r5;
	setp.ne.s32 	%p4, %r158, 0;
	@%p4 bra 	$L__BB1_4;
$L__BB1_5:
	setp.eq.s32 	%p5, %r2, 0;
	@%p5 bra 	$L__BB1_14;
	and.b32  	%r15, %r65, 7;
	setp.lt.u32 	%p6, %r2, 8;
	@%p6 bra 	$L__BB1_8;
	mad.lo.s32 	%r107, %r164, %r65, %r1;
	mul.wide.s32 	%rd39, %r107, 4;
	add.s64 	%rd40, %rd1, %rd39;
	ld.global.u32 	%r108, [%rd40];
	min.s32 	%r109, %r108, %r172;
	mul.wide.u32 	%rd41, %r65, 4;
	add.s64 	%rd42, %rd40, %rd41;
	ld.global.u32 	%r110, [%rd42];
	min.s32 	%r111, %r110, %r109;
	add.s64 	%rd43, %rd42, %rd41;
	ld.global.u32 	%r112, [%rd43];
	min.s32 	%r113, %r112, %r111;
	add.s64 	%rd44, %rd43, %rd41;
	ld.global.u32 	%r114, [%rd44];
	min.s32 	%r115, %r114, %r113;
	add.s64 	%rd45, %rd44, %rd41;
	ld.global.u32 	%r116, [%rd45];
	min.s32 	%r117, %r116, %r115;
	add.s64 	%rd46, %rd45, %rd41;
	ld.global.u32 	%r118, [%rd46];
	min.s32 	%r119, %r118, %r117;
	add.s64 	%rd47, %rd46, %rd41;
	ld.global.u32 	%r120, [%rd47];
	min.s32 	%r121, %r120, %r119;
	add.s64 	%rd48, %rd47, %rd41;
	ld.global.u32 	%r122, [%rd48];
	min.s32 	%r172, %r122, %r121;
	add.s32 	%r164, %r164, 8;
$L__BB1_8:
	setp.eq.s32 	%p7, %r15, 0;
	@%p7 bra 	$L__BB1_14;
	and.b32  	%r21, %r65, 3;
	setp.lt.u32 	%p8, %r15, 4;
	@%p8 bra 	$L__BB1_11;
	mad.lo.s32 	%r124, %r164, %r65, %r1;
	mul.wide.s32 	%rd49, %r124, 4;
	add.s64 	%rd50, %rd1, %rd49;
	ld.global.u32 	%r125, [%rd50];
	min.s32 	%r126, %r125, %r172;
	mul.wide.u32 	%rd51, %r65, 4;
	add.s64 	%rd52, %rd50, %rd51;
	ld.global.u32 	%r127, [%rd52];
	min.s32 	%r128, %r127, %r126;
	add.s64 	%rd53, %rd52, %rd51;
	ld.global.u32 	%r129, [%rd53];
	min.s32 	%r130, %r129, %r128;
	add.s64 	%rd54, %rd53, %rd51;
	ld.global.u32 	%r131, [%rd54];
	min.s32 	%r172, %r131, %r130;
	add.s32 	%r164, %r164, 4;
$L__BB1_11:
	setp.eq.s32 	%p9, %r21, 0;
	@%p9 bra 	$L__BB1_14;
	mad.lo.s32 	%r170, %r164, %r65, %r1;
	neg.s32 	%r169, %r21;
$L__BB1_13:
	.pragma "nounroll";
	mul.wide.s32 	%rd55, %r170, 4;
	add.s64 	%rd56, %rd1, %rd55;
	ld.global.u32 	%r132, [%rd56];
	min.s32 	%r172, %r132, %r172;
	add.s32 	%r170, %r170, %r65;
	add.s32 	%r169, %r169, 1;
	setp.ne.s32 	%p10, %r169, 0;
	@%p10 bra 	$L__BB1_13;
$L__BB1_14:
	add.s32 	%r133, %r172, -1;
	setp.gt.u32 	%p11, %r133, 2147483645;
	@%p11 bra 	$L__BB1_56;
	setp.lt.s32 	%p12, %r65, 1;
	cvta.to.global.u64 	%rd57, %rd19;
	mul.wide.s32 	%rd58, %r1, 4;
	add.s64 	%rd59, %rd57, %rd58;
	ld.global.u32 	%r134, [%rd59];
	add.s32 	%r135, %r134, %r172;
	st.global.u32 	[%rd59], %r135;
	@%p12 bra 	$L__BB1_56;
	add.s32 	%r137, %r65, -1;
	and.b32  	%r36, %r65, 7;
	setp.lt.u32 	%p13, %r137, 7;
	mov.b32 	%r176, 0;
	@%p13 bra 	$L__BB1_35;
	and.b32  	%r176, %r65, 2147483640;
	neg.s32 	%r174, %r176;
	shl.b32 	%r39, %r65, 3;
	mul.wide.u32 	%rd3, %r65, 4;
	mov.u32 	%r173, %r1;
$L__BB1_18:
	.pragma "nounroll";
	mul.wide.s32 	%rd60, %r173, 4;
	add.s64 	%rd2, %rd1, %rd60;
	ld.global.u32 	%r42, [%rd2];
	setp.eq.s32 	%p14, %r42, 2147483647;
	@%p14 bra 	$L__BB1_20;
	sub.s32 	%r138, %r42, %r172;
	st.global.u32 	[%rd2], %r138;
$L__BB1_20:
	add.s64 	%rd4, %rd2, %rd3;
	ld.global.u32 	%r43, [%rd4];
	setp.eq.s32 	%p15, %r43, 2147483647;
	@%p15 bra 	$L__BB1_22;
	sub.s32 	%r139, %r43, %r172;
	st.global.u32 	[%rd4], %r139;
$L__BB1_22:
	add.s64 	%rd5, %rd4, %rd3;
	ld.global.u32 	%r44, [%rd5];
	setp.eq.s32 	%p16, %r44, 2147483647;
	@%p16 bra 	$L__BB1_24;
	sub.s32 	%r140, %r44, %r172;
	st.global.u32 	[%rd5], %r140;
$L__BB1_24:
	add.s64 	%rd6, %rd5, %rd3;
	ld.global.u32 	%r45, [%rd6];
	setp.eq.s32 	%p17, %r45, 2147483647;
	@%p17 bra 	$L__BB1_26;
	sub.s32 	%r141, %r45, %r172;
	st.global.u32 	[%rd6], %r141;
$L__BB1_26:
	add.s64 	%rd7, %rd6, %rd3;
	ld.global.u32 	%r46, [%rd7];
	setp.eq.s32 	%p18, %r46, 2147483647;
	@%p18 bra 	$L__BB1_28;
	sub.s32 	%r142, %r46, %r172;
	st.global.u32 	[%rd7], %r142;
$L__BB1_28:
	add.s64 	%rd8, %rd7, %rd3;
	ld.global.u32 	%r47, [%rd8];
	setp.eq.s32 	%p19, %r47, 2147483647;
	@%p19 bra 	$L__BB1_30;
	sub.s32 	%r143, %r47, %r172;
	st.global.u32 	[%rd8], %r143;
$L__BB1_30:
	add.s64 	%rd9, %rd8, %rd3;
	ld.global.u32 	%r48, [%rd9];
	setp.eq.s32 	%p20, %r48, 2147483647;
	@%p20 bra 	$L__BB1_32;
	sub.s32 	%r144, %r48, %r172;
	st.global.u32 	[%rd9], %r144;
$L__BB1_32:
	add.s64 	%rd10, %rd9, %rd3;
	ld.global.u32 	%r49, [%rd10];
	setp.eq.s32 	%p21, %r49, 2147483647;
	@%p21 bra 	$L__BB1_34;
	sub.s32 	%r145, %r49, %r172;
	st.global.u32 	[%rd10], %r145;
$L__BB1_34:
	add.s32 	%r174, %r174, 8;
	add.s32 	%r173, %r173, %r39;
	setp.ne.s32 	%p22, %r174, 0;
	@%p22 bra 	$L__BB1_18;
$L__BB1_35:
	setp.eq.s32 	%p23, %r36, 0;
	@%p23 bra 	$L__BB1_56;
	and.b32  	%r53, %r65, 3;
	setp.lt.u32 	%p24, %r36, 4;
	@%p24 bra 	$L__BB1_46;
	mad.lo.s32 	%r146, %r176, %r65, %r1;
	mul.wide.s32 	%rd61, %r146, 4;
	add.s64 	%rd11, %rd1, %rd61;
	ld.global.u32 	%r54, [%rd11];
	setp.eq.s32 	%p25, %r54, 2147483647;
	@%p25 bra 	$L__BB1_39;
	sub.s32 	%r147, %r54, %r172;
	st.global.u32 	[%rd11], %r147;
$L__BB1_39:
	mul.wide.u32 	%rd12, %r65, 4;
	add.s64 	%rd13, %rd11, %rd12;
	ld.global.u32 	%r55, [%rd13];
	setp.eq.s32 	%p26, %r55, 2147483647;
	@%p26 bra 	$L__BB1_41;
	sub.s32 	%r148, %r55, %r172;
	st.global.u32 	[%rd13], %r148;
$L__BB1_41:
	add.s64 	%rd14, %rd13, %rd12;
	ld.global.u32 	%r56, [%rd14];
	setp.eq.s32 	%p27, %r56, 2147483647;
	@%p27 bra 	$L__BB1_43;
	sub.s32 	%r149, %r56, %r172;
	st.global.u32 	[%rd14], %r149;
$L__BB1_43:
	add.s64 	%rd15, %rd14, %rd12;
	ld.global.u32 	%r57, [%rd15];
	setp.eq.s32 	%p28, %r57, 2147483647;
	@%p28 bra 	$L__BB1_45;
	sub.s32 	%r150, %r57, %r172;
	st.global.u32 	[%rd15], %r150;
$L__BB1_45:
	add.s32 	%r176, %r176, 4;
$L__BB1_46:
	setp.eq.s32 	%p29, %r53, 0;
	@%p29 bra 	$L__BB1_56;
	setp.eq.s32 	%p30, %r53, 1;
	@%p30 bra 	$L__BB1_53;
	mad.lo.s32 	%r151, %r176, %r65, %r1;
	mul.wide.s32 	%rd62, %r151, 4;
	add.s64 	%rd16, %rd1, %rd62;
	ld.global.u32 	%r60, [%rd16];
	setp.eq.s32 	%p31, %r60, 2147483647;
	@%p31 bra 	$L__BB1_50;
	sub.s32 	%r152, %r60, %r172;
	st.global.u32 	[%rd16], %r152;
$L__BB1_50:
	mul.wide.u32 	%rd63, %r65, 4;
	add.s64 	%rd17, %rd16, %rd63;
	ld.global.u32 	%r61, [%rd17];
	setp.eq.s32 	%p32, %r61, 2147483647;
	@%p32 bra 	$L__BB1_52;
	sub.s32 	%r153, %r61, %r172;
	st.global.u32 	[%rd17], %r153;
$L__BB1_52:
	add.s32 	%r176, %r176, 2;
$L__BB1_53:
	and.b32  	%r154, %r65, 1;
	setp.eq.b32 	%p33, %r154, 1;
	not.pred 	%p34, %p33;
	@%p34 bra 	$L__BB1_56;
	mad.lo.s32 	%r155, %r176, %r65, %r1;
	mul.wide.s32 	%rd64, %r155, 4;
	add.s64 	%rd18, %rd1, %rd64;
	ld.global.u32 	%r64, [%rd18];
	setp.eq.s32 	%p35, %r64, 2147483647;
	@%p35 bra 	$L__BB1_56;
	sub.s32 	%r156, %r64, %r172;
	st.global.u32 	[%rd18], %r156;
$L__BB1_56:
	ret;

}


// ===== COMPILED SASS (sm_100) =====

	.target	sm_100

	.elftype	@"ET_EXEC"


//--------------------- .note.nv.tkinfo           --------------------------
	.section	.note.nv.tkinfo,"",@"SHT_NOTE"
	.sectionflags	@"SHF_NOTE_NV_TKINFO"
	.tkinfo
        /*0018*/ 	.word	0x00000002
        /*0030*/ 	.string	""
        /*0030*/ 	.string	"ptxas"
        /*0030*/ 	.string	"Cuda compilation tools, release 13.0, V13.0.88"
        /*0030*/ 	.string	"Build cuda_13.0.r13.0/compiler.36424714_0"
        /*0030*/ 	.string	"-arch sm_100 -m 64 "



//--------------------- .note.nv.cuinfo           --------------------------
	.section	.note.nv.cuinfo,"",@"SHT_NOTE"
	.sectionflags	@"SHF_NOTE_NV_CUINFO"
        /*0018*/ 	.short	0x0002
        /*001a*/ 	.short	0x0064
        /*001c*/ 	.short	0x0082
	.zero		2


//--------------------- .nv.info                  --------------------------
	.section	.nv.info,"",@"SHT_CUDA_INFO"
	.align	4


	//----- nvinfo : EIATTR_REGCOUNT
	.align		4
        /*0000*/ 	.byte	0x04, 0x2f
        /*0002*/ 	.short	(.L_1 - .L_0)
	.align		4
.L_0:
        /*0004*/ 	.word	index@(_Z15reduceGraphRowsPiiS_)
        /*0008*/ 	.word	0x00000020


	//----- nvinfo : EIATTR_FRAME_SIZE
	.align		4
.L_1:
        /*000c*/ 	.byte	0x04, 0x11
        /*000e*/ 	.short	(.L_3 - .L_2)
	.align		4
.L_2:
        /*0010*/ 	.word	index@(_Z15reduceGraphRowsPiiS_)
        /*0014*/ 	.word	0x00000000


	//----- nvinfo : EIATTR_REGCOUNT
	.align		4
.L_3:
        /*0018*/ 	.byte	0x04, 0x2f
        /*001a*/ 	.short	(.L_5 - .L_4)
	.align		4
.L_4:
        /*001c*/ 	.word	index@(_Z18reduceGraphColumnsPiiS_)
        /*0020*/ 	.word	0x00000020


	//----- nvinfo : EIATTR_FRAME_SIZE
	.align		4
.L_5:
        /*0024*/ 	.byte	0x04, 0x11
        /*0026*/ 	.short	(.L_7 - .L_6)
	.align		4
.L_6:
        /*0028*/ 	.word	index@(_Z18reduceGraphColumnsPiiS_)
        /*002c*/ 	.word	0x00000000


	//----- nvinfo : EIATTR_MIN_STACK_SIZE
	.align		4
.L_7:
        /*0030*/ 	.byte	0x04, 0x12
        /*0032*/ 	.short	(.L_9 - .L_8)
	.align		4
.L_8:
        /*0034*/ 	.word	index@(_Z18reduceGraphColumnsPiiS_)
        /*0038*/ 	.word	0x00000000


	//----- nvinfo : EIATTR_MIN_STACK_SIZE
	.align		4
.L_9:
        /*003c*/ 	.byte	0x04, 0x12
        /*003e*/ 	.short	(.L_11 - .L_10)
	.align		4
.L_10:
        /*0040*/ 	.word	index@(_Z15reduceGraphRowsPiiS_)
        /*0044*/ 	.word	0x00000000
.L_11:


//--------------------- .nv.compat                --------------------------
	.section	.nv.compat,"",@"SHT_CUDA_COMPAT_INFO"
	.align	4
        /*0000*/ 	.byte	0x02, 0x09, 0x00, 0x00, 0x02, 0x02, 0x01, 0x00, 0x02, 0x05, 0x05, 0x00, 0x03, 0x07, 0x01, 0x01
        /*0010*/ 	.byte	0x02, 0x03, 0x00, 0x00, 0x02, 0x06, 0x01, 0x00, 0x04, 0x0b, 0x08, 0x00, 0x09, 0x00, 0x00, 0x00
        /*0020*/ 	.byte	0x00, 0x00, 0x00, 0x00


//--------------------- .nv.info._Z18reduceGraphColumnsPiiS_ --------------------------
	.section	.nv.info._Z18reduceGraphColumnsPiiS_,"",@"SHT_CUDA_INFO"
	.sectionflags	@""
	.align	4


	//----- nvinfo : EIATTR_CUDA_API_VERSION
	.align		4
        /*0000*/ 	.byte	0x04, 0x37
        /*0002*/ 	.short	(.L_13 - .L_12)
.L_12:
        /*0004*/ 	.word	0x00000082


	//----- nvinfo : EIATTR_KPARAM_INFO
	.align		4
.L_13:
        /*0008*/ 	.byte	0x04, 0x17
        /*000a*/ 	.short	(.L_15 - .L_14)
.L_14:
        /*000c*/ 	.word	0x00000000
        /*0010*/ 	.short	0x0002
        /*0012*/ 	.short	0x0010
        /*0014*/ 	.byte	0x00, 0xf5, 0x21, 0x00


	//----- nvinfo : EIATTR_KPARAM_INFO
	.align		4
.L_15:
        /*0018*/ 	.byte	0x04, 0x17
        /*001a*/ 	.short	(.L_17 - .L_16)
.L_16:
        /*001c*/ 	.word	0x00000000
        /*0020*/ 	.short	0x0001
        /*0022*/ 	.short	0x0008
        /*0024*/ 	.byte	0x00, 0xf0, 0x11, 0x00


	//----- nvinfo : EIATTR_KPARAM_INFO
	.align		4
.L_17:
        /*0028*/ 	.byte	0x04, 0x17
        /*002a*/ 	.short	(.L_19 - .L_18)
.L_18:
        /*002c*/ 	.word	0x00000000
        /*0030*/ 	.short	0x0000
        /*0032*/ 	.short	0x0000
        /*0034*/ 	.byte	0x00, 0xf5, 0x21, 0x00


	//----- nvinfo : EIATTR_SPARSE_MMA_MASK
	.align		4
.L_19:
        /*0038*/ 	.byte	0x03, 0x50
        /*003a*/ 	.short	0x0000


	//----- nvinfo : EIATTR_MAXREG_COUNT
	.align		4
        /*003c*/ 	.byte	0x03, 0x1b
        /*003e*/ 	.short	0x00ff


	//----- nvinfo : EIATTR_MERCURY_ISA_VERSION
	.align		4
        /*0040*/ 	.byte	0x03, 0x5f
        /*0042*/ 	.short	0x0101


	//----- nvinfo : EIATTR_VRC_CTA_INIT_COUNT
	.align		4
        /*0044*/ 	.byte	0x02, 0x4a
	.zero		1
	.zero		1


	//----- nvinfo : EIATTR_EXIT_INSTR_OFFSETS
	.align		4
        /*0048*/ 	.byte	0x04, 0x1c
        /*004a*/ 	.short	(.L_21 - .L_20)


	//   ....[0]....
.L_20:
        /*004c*/ 	.word	0x00000080


	//   ....[1]....
        /*0050*/ 	.word	0x00000800


	//   ....[2]....
        /*0054*/ 	.word	0x00000860


	//   ....[3]....
        /*0058*/ 	.word	0x00000be0


	//   ....[4]....
        /*005c*/ 	.word	0x00000da0


	//   ....[5]....
        /*0060*/ 	.word	0x00000ec0


	//   ....[6]....
        /*0064*/ 	.word	0x00000f20


	//   ....[7]....
        /*0068*/ 	.word	0x00000f50


	//----- nvinfo : EIATTR_CBANK_PARAM_SIZE
	.align		4
.L_21:
        /*006c*/ 	.byte	0x03, 0x19
        /*006e*/ 	.short	0x0018


	//----- nvinfo : EIATTR_PARAM_CBANK
	.align		4
        /*0070*/ 	.byte	0x04, 0x0a
        /*0072*/ 	.short	(.L_23 - .L_22)
	.align		4
.L_22:
        /*0074*/ 	.word	index@(.nv.constant0._Z18reduceGraphColumnsPiiS_)
        /*0078*/ 	.short	0x0380
        /*007a*/ 	.short	0x0018


	//----- nvinfo : EIATTR_SW_WAR
	.align		4
.L_23:
        /*007c*/ 	.byte	0x04, 0x36
        /*007e*/ 	.short	(.L_25 - .L_24)
.L_24:
        /*0080*/ 	.word	0x00000008
.L_25:


//--------------------- .nv.info._Z15reduceGraphRowsPiiS_ --------------------------
	.section	.nv.info._Z15reduceGraphRowsPiiS_,"",@"SHT_CUDA_INFO"
	.sectionflags	@""
	.align	4


	//----- nvinfo : EIATTR_CUDA_API_VERSION
	.align		4
        /*0000*/ 	.byte	0x04, 0x37
        /*0002*/ 	.short	(.L_27 - .L_26)
.L_26:
        /*0004*/ 	.word	0x00000082


	//----- nvinfo : EIATTR_KPARAM_INFO
	.align		4
.L_27:
        /*0008*/ 	.byte	0x04, 0x17
        /*000a*/ 	.short	(.L_29 - .L_28)
.L_28:
        /*000c*/ 	.word	0x00000000
        /*0010*/ 	.short	0x0002
        /*0012*/ 	.short	0x0010
        /*0014*/ 	.byte	0x00, 0xf5, 0x21, 0x00


	//----- nvinfo : EIATTR_KPARAM_INFO
	.align		4
.L_29:
        /*0018*/ 	.byte	0x04, 0x17
        /*001a*/ 	.short	(.L_31 - .L_30)
.L_30:
        /*001c*/ 	.word	0x00000000
        /*0020*/ 	.short	0x0001
        /*0022*/ 	.short	0x0008
        /*0024*/ 	.byte	0x00, 0xf0, 0x11, 0x00


	//----- nvinfo : EIATTR_KPARAM_INFO
	.align		4
.L_31:
        /*0028*/ 	.byte	0x04, 0x17
        /*002a*/ 	.short	(.L_33 - .L_32)
.L_32:
        /*002c*/ 	.word	0x00000000
        /*0030*/ 	.short	0x0000
        /*0032*/ 	.short	0x0000
        /*0034*/ 	.byte	0x00, 0xf5, 0x21, 0x00


	//----- nvinfo : EIATTR_SPARSE_MMA_MASK
	.align		4
.L_33:
        /*0038*/ 	.byte	0x03, 0x50
        /*003a*/ 	.short	0x0000


	//----- nvinfo : EIATTR_MAXREG_COUNT
	.align		4
        /*003c*/ 	.byte	0x03, 0x1b
        /*003e*/ 	.short	0x00ff


	//----- nvinfo : EIATTR_MERCURY_ISA_VERSION
	.align		4
        /*0040*/ 	.byte	0x03, 0x5f
        /*0042*/ 	.short	0x0101


	//----- nvinfo : EIATTR_VRC_CTA_INIT_COUNT
	.align		4
        /*0044*/ 	.byte	0x02, 0x4a
	.zero		1
	.zero		1


	//----- nvinfo : EIATTR_EXIT_INSTR_OFFSETS
	.align		4
        /*0048*/ 	.byte	0x04, 0x1c
        /*004a*/ 	.short	(.L_35 - .L_34)


	//   ....[0]....
.L_34:
        /*004c*/ 	.word	0x00000070


	//   ....[1]....
        /*0050*/ 	.word	0x000006a0


	//   ....[2]....
        /*0054*/ 	.word	0x000006e0


	//   ....[3]....
        /*0058*/ 	.word	0x00000c20


	//   ....[4]....
        /*005c*/ 	.word	0x00000ec0


	//   ....[5]....
        /*0060*/ 	.word	0x00001050


	//   ....[6]....
        /*0064*/ 	.word	0x00001120


	//----- nvinfo : EIATTR_CBANK_PARAM_SIZE
	.align		4
.L_35:
        /*0068*/ 	.byte	0x03, 0x19
        /*006a*/ 	.short	0x0018


	//----- nvinfo : EIATTR_PARAM_CBANK
	.align		4
        /*006c*/ 	.byte	0x04, 0x0a
        /*006e*/ 	.short	(.L_37 - .L_36)
	.align		4
.L_36:
        /*0070*/ 	.word	index@(.nv.constant0._Z15reduceGraphRowsPiiS_)
        /*0074*/ 	.short	0x0380
        /*0076*/ 	.short	0x0018


	//----- nvinfo : EIATTR_SW_WAR
	.align		4
.L_37:
        /*0078*/ 	.byte	0x04, 0x36
        /*007a*/ 	.short	(.L_39 - .L_38)
.L_38:
        /*007c*/ 	.word	0x00000008
.L_39:


//--------------------- .nv.callgraph             --------------------------
	.section	.nv.callgraph,"",@"SHT_CUDA_CALLGRAPH"
	.align	4
	.sectionentsize	8
	.align		4
        /*0000*/ 	.word	0x00000000
	.align		4
        /*0004*/ 	.word	0xffffffff
	.align		4
        /*0008*/ 	.word	0x00000000
	.align		4
        /*000c*/ 	.word	0xfffffffe
	.align		4
        /*0010*/ 	.word	0x00000000
	.align		4
        /*0014*/ 	.word	0xfffffffd
	.align		4
        /*0018*/ 	.word	0x00000000
	.align		4
        /*001c*/ 	.word	0xfffffffc


//--------------------- .text._Z18reduceGraphColumnsPiiS_ --------------------------
	.section	.text._Z18reduceGraphColumnsPiiS_,"ax",@progbits
	.align	128
        .global         _Z18reduceGraphColumnsPiiS_
        .type           _Z18reduceGraphColumnsPiiS_,@function
        .size           _Z18reduceGraphColumnsPiiS_,(.L_x_23 - _Z18reduceGraphColumnsPiiS_)
        .other          _Z18reduceGraphColumnsPiiS_,@"STO_CUDA_ENTRY STV_DEFAULT"
_Z18reduceGraphColumnsPiiS_:
.text._Z18reduceGraphColumnsPiiS_:
[----:B------:R-:W-:Y:S01]  /*0000*/  LDC R1, c[0x0][0x37c] ;  /* 0x0000df00ff017b82 */ /* 0x000fe20000000800 */
[----:B------:R-:W0:Y:S07]  /*0010*/  S2R R0, SR_TID.X ;  /* 0x0000000000007919 */ /* 0x000e2e0000002100 */
[----:B------:R-:W0:Y:S01]  /*0020*/  S2UR UR4, SR_CTAID.X ;  /* 0x00000000000479c3 */ /* 0x000e220000002500 */
[----:B------:R-:W1:Y:S07]  /*0030*/  LDCU UR5, c[0x0][0x388] ;  /* 0x00007100ff0577ac */ /* 0x000e6e0008000800 */
[----:B------:R-:W0:Y:S02]  /*0040*/  LDC R3, c[0x0][0x360] ;  /* 0x0000d800ff037b82 */ /* 0x000e240000000800 */
[----:B0-----:R-:W-:-:S02]  /*0050*/  IMAD R0, R3, UR4, R0 ;  /* 0x0000000403007c24 */ /* 0x001fc4000f8e0200 */
[----:B-1----:R-:W-:-:S05]  /*0060*/  IMAD.U32 R3, RZ, RZ, UR5 ;  /* 0x00000005ff037e24 */ /* 0x002fca000f8e00ff */
[----:B------:R-:W-:-:S13]  /*0070*/  ISETP.GE.AND P0, PT, R0, R3, PT ;  /* 0x000000030000720c */ /* 0x000fda0003f06270 */
[----:B------:R-:W-:Y:S05]  /*0080*/  @P0 EXIT ;  /* 0x000000000000094d */ /* 0x000fea0003800000 */
[C---:B------:R-:W-:Y:S01]  /*0090*/  ISETP.GE.AND P0, PT, R3.reuse, 0x1, PT ;  /* 0x000000010300780c */ /* 0x040fe20003f06270 */
[----:B------:R-:W0:Y:S01]  /*00a0*/  LDCU.64 UR4, c[0x0][0x358] ;  /* 0x00006b00ff0477ac */ /* 0x000e220008000a00 */
[----:B------:R-:W-:Y:S01]  /*00b0*/  IMAD.MOV.U32 R7, RZ, RZ, 0x7fffffff ;  /* 0x7fffffffff077424 */ /* 0x000fe200078e00ff */
[----:B------:R-:W-:-:S10]  /*00c0*/  IADD3 R2, PT, PT, R3, -0x1, RZ ;  /* 0xffffffff03027810 */ /* 0x000fd40007ffe0ff */
[----:B------:R-:W-:Y:S05]  /*00d0*/  @!P0 BRA `(.L_x_0) ;  /* 0x0000000400c08947 */ /* 0x000fea0003800000 */
[----:B------:R-:W-:Y:S01]  /*00e0*/  ISETP.GE.U32.AND P2, PT, R2, 0xf, PT ;  /* 0x0000000f0200780c */ /* 0x000fe20003f46070 */
[----:B------:R-:W-:Y:S01]  /*00f0*/  IMAD.MOV.U32 R7, RZ, RZ, 0x7fffffff ;  /* 0x7fffffffff077424 */ /* 0x000fe200078e00ff */
[----:B------:R-:W-:Y:S01]  /*0100*/  LOP3.LUT R4, R3, 0xf, RZ, 0xc0, !PT ;  /* 0x0000000f03047812 */ /* 0x000fe200078ec0ff */
[----:B------:R-:W-:-:S03]  /*0110*/  IMAD.MOV.U32 R5, RZ, RZ, RZ ;  /* 0x000000ffff057224 */ /* 0x000fc600078e00ff */
[----:B------:R-:W-:-:S07]  /*0120*/  ISETP.NE.AND P1, PT, R4, RZ, PT ;  /* 0x000000ff0400720c */ /* 0x000fce0003f25270 */
[----:B------:R-:W-:Y:S06]  /*0130*/  @!P2 BRA `(.L_x_1) ;  /* 0x0000000000c4a947 */ /* 0x000fec0003800000 */
[----:B------:R-:W-:Y:S01]  /*0140*/  LOP3.LUT R5, R3, 0x7ffffff0, RZ, 0xc0, !PT ;  /* 0x7ffffff003057812 */ /* 0x000fe200078ec0ff */
[----:B------:R-:W-:Y:S01]  /*0150*/  IMAD.MOV.U32 R8, RZ, RZ, R0 ;  /* 0x000000ffff087224 */ /* 0x000fe200078e0000 */
[----:B------:R-:W-:Y:S02]  /*0160*/  MOV R7, 0x7fffffff ;  /* 0x7fffffff00077802 */ /* 0x000fe40000000f00 */
[----:B------:R-:W-:-:S07]  /*0170*/  IADD3 R9, PT, PT, -R5, RZ, RZ ;  /* 0x000000ff05097210 */ /* 0x000fce0007ffe1ff */
.L_x_2:
[----:B------:R-:W1:Y:S02]  /*0180*/  LDC.64 R28, c[0x0][0x380] ;  /* 0x0000e000ff1c7b82 */ /* 0x000e640000000a00 */
[----:B-1----:R-:W-:-:S04]  /*0190*/  IMAD.WIDE R28, R8, 0x4, R28 ;  /* 0x00000004081c7825 */ /* 0x002fc800078e021c */
[C---:B------:R-:W-:Y:S02]  /*01a0*/  IMAD.WIDE.U32 R16, R3.reuse, 0x4, R28 ;  /* 0x0000000403107825 */ /* 0x040fe400078e001c */
[----:B0-----:R-:W2:Y:S02]  /*01b0*/  LDG.E R28, desc[UR4][R28.64] ;  /* 0x000000041c1c7981 */ /* 0x001ea4000c1e1900 */
[C---:B------:R-:W-:Y:S02]  /*01c0*/  IMAD.WIDE.U32 R22, R3.reuse, 0x4, R16 ;  /* 0x0000000403167825 */ /* 0x040fe400078e0010 */
[----:B------:R0:W2:Y:S04]  /*01d0*/  LDG.E R6, desc[UR4][R16.64] ;  /* 0x0000000410067981 */ /* 0x0000a8000c1e1900 */
[----:B------:R-:W3:Y:S01]  /*01e0*/  LDG.E R26, desc[UR4][R22.64] ;  /* 0x00000004161a7981 */ /* 0x000ee2000c1e1900 */
[----:B------:R-:W-:-:S05]  /*01f0*/  IMAD.WIDE.U32 R12, R3, 0x4, R22 ;  /* 0x00000004030c7825 */ /* 0x000fca00078e0016 */
[----:B------:R1:W3:Y:S01]  /*0200*/  LDG.E R27, desc[UR4][R12.64] ;  /* 0x000000040c1b7981 */ /* 0x0002e2000c1e1900 */
[----:B------:R-:W-:-:S04]  /*0210*/  IMAD.WIDE.U32 R24, R3, 0x4, R12 ;  /* 0x0000000403187825 */ /* 0x000fc800078e000c */
[C---:B------:R-:W-:Y:S02]  /*0220*/  IMAD.WIDE.U32 R14, R3.reuse, 0x4, R24 ;  /* 0x00000004030e7825 */ /* 0x040fe400078e0018 */
[----:B------:R-:W4:Y:S02]  /*0230*/  LDG.E R24, desc[UR4][R24.64] ;  /* 0x0000000418187981 */ /* 0x000f24000c1e1900 */
[----:B------:R-:W-:-:S04]  /*0240*/  IMAD.WIDE.U32 R20, R3, 0x4, R14 ;  /* 0x0000000403147825 */ /* 0x000fc800078e000e */
[C---:B------:R-:W-:Y:S01]  /*0250*/  IMAD.WIDE.U32 R18, R3.reuse, 0x4, R20 ;  /* 0x0000000403127825 */ /* 0x040fe200078e0014 */
[----:B------:R5:W4:Y:S04]  /*0260*/  LDG.E R25, desc[UR4][R14.64] ;  /* 0x000000040e197981 */ /* 0x000b28000c1e1900 */
[----:B------:R-:W4:Y:S01]  /*0270*/  LDG.E R20, desc[UR4][R20.64] ;  /* 0x0000000414147981 */ /* 0x000f22000c1e1900 */
[----:B------:R-:W-:-:S05]  /*0280*/  IMAD.WIDE.U32 R10, R3, 0x4, R18 ;  /* 0x00000004030a7825 */ /* 0x000fca00078e0012 */
[----:B------:R-:W4:Y:S01]  /*0290*/  LDG.E R29, desc[UR4][R10.64] ;  /* 0x000000040a1d7981 */ /* 0x000f22000c1e1900 */
[----:B0-----:R-:W-:-:S03]  /*02a0*/  IMAD.WIDE.U32 R16, R3, 0x4, R10 ;  /* 0x0000000403107825 */ /* 0x001fc600078e000a */
[----:B------:R0:W4:Y:S01]  /*02b0*/  LDG.E R21, desc[UR4][R18.64] ;  /* 0x0000000412157981 */ /* 0x000122000c1e1900 */
[----:B-1----:R-:W-:-:S03]  /*02c0*/  IMAD.WIDE.U32 R12, R3, 0x4, R16 ;  /* 0x00000004030c7825 */ /* 0x002fc600078e0010 */
[----:B------:R-:W4:Y:S01]  /*02d0*/  LDG.E R16, desc[UR4][R16.64] ;  /* 0x0000000410107981 */ /* 0x000f22000c1e1900 */
[----:B-----5:R-:W-:-:S04]  /*02e0*/  IMAD.WIDE.U32 R14, R3, 0x4, R12 ;  /* 0x00000004030e7825 */ /* 0x020fc800078e000c */
[C---:B0-----:R-:W-:Y:S01]  /*02f0*/  IMAD.WIDE.U32 R18, R3.reuse, 0x4, R14 ;  /* 0x0000000403127825 */ /* 0x041fe200078e000e */
[----:B------:R0:W5:Y:S04]  /*0300*/  LDG.E R17, desc[UR4][R12.64] ;  /* 0x000000040c117981 */ /* 0x000168000c1e1900 */
[----:B------:R-:W5:Y:S01]  /*0310*/  LDG.E R14, desc[UR4][R14.64] ;  /* 0x000000040e0e7981 */ /* 0x000f62000c1e1900 */
[----:B------:R-:W-:-:S03]  /*0320*/  IMAD.WIDE.U32 R22, R3, 0x4, R18 ;  /* 0x0000000403167825 */ /* 0x000fc600078e0012 */
[----:B------:R-:W5:Y:S01]  /*0330*/  LDG.E R18, desc[UR4][R18.64] ;  /* 0x0000000412127981 */ /* 0x000f62000c1e1900 */
[----:B------:R-:W-:-:S03]  /*0340*/  IMAD.WIDE.U32 R10, R3, 0x4, R22 ;  /* 0x00000004030a7825 */ /* 0x000fc600078e0016 */
[----:B------:R-:W5:Y:S01]  /*0350*/  LDG.E R23, desc[UR4][R22.64] ;  /* 0x0000000416177981 */ /* 0x000f62000c1e1900 */
[----:B0-----:R-:W-:-:S03]  /*0360*/  IMAD.WIDE.U32 R12, R3, 0x4, R10 ;  /* 0x00000004030c7825 */ /* 0x001fc600078e000a */
[----:B------:R-:W5:Y:S04]  /*0370*/  LDG.E R10, desc[UR4][R10.64] ;  /* 0x000000040a0a7981 */ /* 0x000f68000c1e1900 */
[----:B------:R-:W5:Y:S01]  /*0380*/  LDG.E R13, desc[UR4][R12.64] ;  /* 0x000000040c0d7981 */ /* 0x000f62000c1e1900 */
[----:B------:R-:W-:-:S05]  /*0390*/  VIADD R9, R9, 0x10 ;  /* 0x0000001009097836 */ /* 0x000fca0000000000 */
[----:B------:R-:W-:Y:S02]  /*03a0*/  ISETP.NE.AND P2, PT, R9, RZ, PT ;  /* 0x000000ff0900720c */ /* 0x000fe40003f45270 */
[----:B------:R-:W-:Y:S02]  /*03b0*/  LEA R8, R3, R8, 0x4 ;  /* 0x0000000803087211 */ /* 0x000fe400078e20ff */
[----:B--2---:R-:W-:-:S04]  /*03c0*/  VIMNMX3 R6, R28, R7, R6, PT ;  /* 0x000000071c06720f */ /* 0x004fc80003800106 */
[----:B---3--:R-:W-:-:S04]  /*03d0*/  VIMNMX3 R6, R26, R6, R27, PT ;  /* 0x000000061a06720f */ /* 0x008fc8000380011b */
[----:B----4-:R-:W-:-:S04]  /*03e0*/  VIMNMX3 R6, R24, R6, R25, PT ;  /* 0x000000061806720f */ /* 0x010fc80003800119 */
[----:B------:R-:W-:-:S04]  /*03f0*/  VIMNMX3 R6, R20, R6, R21, PT ;  /* 0x000000061406720f */ /* 0x000fc80003800115 */
[----:B------:R-:W-:-:S04]  /*0400*/  VIMNMX3 R6, R29, R6, R16, PT ;  /* 0x000000061d06720f */ /* 0x000fc80003800110 */
[----:B-----5:R-:W-:-:S04]  /*0410*/  VIMNMX3 R6, R17, R6, R14, PT ;  /* 0x000000061106720f */ /* 0x020fc8000380010e */
[----:B------:R-:W-:-:S04]  /*0420*/  VIMNMX3 R6, R18, R6, R23, PT ;  /* 0x000000061206720f */ /* 0x000fc80003800117 */
[----:B------:R-:W-:Y:S01]  /*0430*/  VIMNMX3 R7, R10, R6, R13, PT ;  /* 0x000000060a07720f */ /* 0x000fe2000380010d */
[----:B------:R-:W-:Y:S06]  /*0440*/  @P2 BRA `(.L_x_2) ;  /* 0xfffffffc004c2947 */ /* 0x000fec000383ffff */
.L_x_1:
[----:B------:R-:W-:Y:S05]  /*0450*/  @!P1 BRA `(.L_x_0) ;  /* 0x0000000000e09947 */ /* 0x000fea0003800000 */
[----:B------:R-:W-:Y:S02]  /*0460*/  ISETP.GE.U32.AND P1, PT, R4, 0x8, PT ;  /* 0x000000080400780c */ /* 0x000fe40003f26070 */
[----:B------:R-:W-:-:S04]  /*0470*/  LOP3.LUT R6, R3, 0x7, RZ, 0xc0, !PT ;  /* 0x0000000703067812 */ /* 0x000fc800078ec0ff */
[----:B------:R-:W-:-:S07]  /*0480*/  ISETP.NE.AND P2, PT, R6, RZ, PT ;  /* 0x000000ff0600720c */ /* 0x000fce0003f45270 */
[----:B------:R-:W-:Y:S06]  /*0490*/  @!P1 BRA `(.L_x_3) ;  /* 0x00000000005c9947 */ /* 0x000fec0003800000 */
[----:B------:R-:W1:Y:S01]  /*04a0*/  LDC.64 R20, c[0x0][0x380] ;  /* 0x0000e000ff147b82 */ /* 0x000e620000000a00 */
[----:B------:R-:W-:-:S04]  /*04b0*/  IMAD R9, R5, R3, R0 ;  /* 0x0000000305097224 */ /* 0x000fc800078e0200 */
[----:B-1----:R-:W-:-:S04]  /*04c0*/  IMAD.WIDE R20, R9, 0x4, R20 ;  /* 0x0000000409147825 */ /* 0x002fc800078e0214 */
[C---:B------:R-:W-:Y:S02]  /*04d0*/  IMAD.WIDE.U32 R22, R3.reuse, 0x4, R20 ;  /* 0x0000000403167825 */ /* 0x040fe400078e0014 */
[----:B0-----:R-:W2:Y:S02]  /*04e0*/  LDG.E R20, desc[UR4][R20.64] ;  /* 0x0000000414147981 */ /* 0x001ea4000c1e1900 */
[C---:B------:R-:W-:Y:S02]  /*04f0*/  IMAD.WIDE.U32 R10, R3.reuse, 0x4, R22 ;  /* 0x00000004030a7825 */ /* 0x040fe400078e0016 */
[----:B------:R-:W2:Y:S02]  /*0500*/  LDG.E R22, desc[UR4][R22.64] ;  /* 0x0000000416167981 */ /* 0x000ea4000c1e1900 */
[C---:B------:R-:W-:Y:S02]  /*0510*/  IMAD.WIDE.U32 R12, R3.reuse, 0x4, R10 ;  /* 0x00000004030c7825 */ /* 0x040fe400078e000a */
[----:B------:R-:W3:Y:S02]  /*0520*/  LDG.E R10, desc[UR4][R10.64] ;  /* 0x000000040a0a7981 */ /* 0x000ee4000c1e1900 */
[----:B------:R-:W-:-:S02]  /*0530*/  IMAD.WIDE.U32 R14, R3, 0x4, R12 ;  /* 0x00000004030e7825 */ /* 0x000fc400078e000c */
[----:B------:R-:W3:Y:S02]  /*0540*/  LDG.E R12, desc[UR4][R12.64] ;  /* 0x000000040c0c7981 */ /* 0x000ee4000c1e1900 */
[C---:B------:R-:W-:Y:S02]  /*0550*/  IMAD.WIDE.U32 R8, R3.reuse, 0x4, R14 ;  /* 0x0000000403087825 */ /* 0x040fe400078e000e */
[----:B------:R-:W4:Y:S02]  /*0560*/  LDG.E R14, desc[UR4][R14.64] ;  /* 0x000000040e0e7981 */ /* 0x000f24000c1e1900 */
[C---:B------:R-:W-:Y:S02]  /*0570*/  IMAD.WIDE.U32 R16, R3.reuse, 0x4, R8 ;  /* 0x0000000403107825 */ /* 0x040fe400078e0008 */
[----:B------:R-:W4:Y:S02]  /*0580*/  LDG.E R8, desc[UR4][R8.64] ;  /* 0x0000000408087981 */ /* 0x000f24000c1e1900 */
[----:B------:R-:W-:-:S02]  /*0590*/  IMAD.WIDE.U32 R18, R3, 0x4, R16 ;  /* 0x0000000403127825 */ /* 0x000fc400078e0010 */
[----:B------:R-:W5:Y:S04]  /*05a0*/  LDG.E R16, desc[UR4][R16.64] ;  /* 0x0000000410107981 */ /* 0x000f68000c1e1900 */
[----:B------:R-:W5:Y:S01]  /*05b0*/  LDG.E R18, desc[UR4][R18.64] ;  /* 0x0000000412127981 */ /* 0x000f62000c1e1900 */
[----:B------:R-:W-:Y:S01]  /*05c0*/  VIADD R5, R5, 0x8 ;  /* 0x0000000805057836 */ /* 0x000fe20000000000 */
[----:B--2---:R-:W-:-:S04]  /*05d0*/  VIMNMX3 R7, R20, R7, R22, PT ;  /* 0x000000071407720f */ /* 0x004fc80003800116 */
[----:B---3--:R-:W-:-:S04]  /*05e0*/  VIMNMX3 R7, R10, R7, R12, PT ;  /* 0x000000070a07720f */ /* 0x008fc8000380010c */
[----:B----4-:R-:W-:-:S04]  /*05f0*/  VIMNMX3 R7, R14, R7, R8, PT ;  /* 0x000000070e07720f */ /* 0x010fc80003800108 */
[----:B-----5:R-:W-:-:S07]  /*0600*/  VIMNMX3 R7, R16, R7, R18, PT ;  /* 0x000000071007720f */ /* 0x020fce0003800112 */
.L_x_3:
        /* <DEDUP_REMOVED lines=12> */
[----:B------:R-:W-:Y:S02]  /*06d0*/  IMAD.WIDE.U32 R14, R3, 0x4, R12 ;  /* 0x00000004030e7825 */ /* 0x000fe400078e000c */
[----:B------:R-:W3:Y:S04]  /*06e0*/  LDG.E R12, desc[UR4][R12.64] ;  /* 0x000000040c0c7981 */ /* 0x000ee8000c1e1900 */
[----:B------:R-:W3:Y:S01]  /*06f0*/  LDG.E R14, desc[UR4][R14.64] ;  /* 0x000000040e0e7981 */ /* 0x000ee2000c1e1900 */
[----:B------:R-:W-:-:S02]  /*0700*/  IADD3 R5, PT, PT, R5, 0x4, RZ ;  /* 0x0000000405057810 */ /* 0x000fc40007ffe0ff */
[----:B--2---:R-:W-:-:S04]  /*0710*/  VIMNMX3 R7, R8, R7, R10, PT ;  /* 0x000000070807720f */ /* 0x004fc8000380010a */
[----:B---3--:R-:W-:-:S07]  /*0720*/  VIMNMX3 R7, R12, R7, R14, PT ;  /* 0x000000070c07720f */ /* 0x008fce000380010e */
.L_x_4:
[----:B------:R-:W-:Y:S05]  /*0730*/  @!P2 BRA `(.L_x_0) ;  /* 0x000000000028a947 */ /* 0x000fea0003800000 */
[----:B------:R-:W1:Y:S01]  /*0740*/  LDC.64 R8, c[0x0][0x380] ;  /* 0x0000e000ff087b82 */ /* 0x000e620000000a00 */
[----:B------:R-:W-:Y:S02]  /*0750*/  IMAD R6, R5, R3, R0 ;  /* 0x0000000305067224 */ /* 0x000fe400078e0200 */
[----:B------:R-:W-:-:S07]  /*0760*/  IMAD.MOV R10, RZ, RZ, -R4 ;  /* 0x000000ffff0a7224 */ /* 0x000fce00078e0a04 */
.L_x_5:
[----:B-1----:R-:W-:-:S06]  /*0770*/  IMAD.WIDE R4, R6, 0x4, R8 ;  /* 0x0000000406047825 */ /* 0x002fcc00078e0208 */
[----:B0-----:R-:W2:Y:S01]  /*0780*/  LDG.E R4, desc[UR4][R4.64] ;  /* 0x0000000404047981 */ /* 0x001ea2000c1e1900 */
[----:B------:R-:W-:Y:S01]  /*0790*/  IADD3 R10, PT, PT, R10, 0x1, RZ ;  /* 0x000000010a0a7810 */ /* 0x000fe20007ffe0ff */
[----:B------:R-:W-:-:S03]  /*07a0*/  IMAD.IADD R6, R6, 0x1, R3 ;  /* 0x0000000106067824 */ /* 0x000fc600078e0203 */
[----:B------:R-:W-:Y:S02]  /*07b0*/  ISETP.NE.AND P1, PT, R10, RZ, PT ;  /* 0x000000ff0a00720c */ /* 0x000fe40003f25270 */
[----:B--2---:R-:W-:-:S11]  /*07c0*/  VIMNMX R7, PT, PT, R4, R7, PT ;  /* 0x0000000704077248 */ /* 0x004fd60003fe0100 */
[----:B------:R-:W-:Y:S05]  /*07d0*/  @P1 BRA `(.L_x_5) ;  /* 0xfffffffc00e41947 */ /* 0x000fea000383ffff */
.L_x_0:
[----:B------:R-:W-:-:S04]  /*07e0*/  IADD3 R4, PT, PT, R7, -0x1, RZ ;  /* 0xffffffff07047810 */ /* 0x000fc80007ffe0ff */
[----:B------:R-:W-:-:S13]  /*07f0*/  ISETP.GT.U32.AND P1, PT, R4, 0x7ffffffd, PT ;  /* 0x7ffffffd0400780c */ /* 0x000fda0003f24070 */
[----:B0-----:R-:W-:Y:S05]  /*0800*/  @P1 EXIT ;  /* 0x000000000000194d */ /* 0x001fea0003800000 */
[----:B------:R-:W0:Y:S02]  /*0810*/  LDC.64 R4, c[0x0][0x390] ;  /* 0x0000e400ff047b82 */ /* 0x000e240000000a00 */
[----:B0-----:R-:W-:-:S05]  /*0820*/  IMAD.WIDE R4, R0, 0x4, R4 ;  /* 0x0000000400047825 */ /* 0x001fca00078e0204 */
[----:B------:R-:W2:Y:S02]  /*0830*/  LDG.E R6, desc[UR4][R4.64] ;  /* 0x0000000404067981 */ /* 0x000ea4000c1e1900 */
[----:B--2---:R-:W-:-:S05]  /*0840*/  IMAD.IADD R9, R6, 0x1, R7 ;  /* 0x0000000106097824 */ /* 0x004fca00078e0207 */
[----:B------:R0:W-:Y:S01]  /*0850*/  STG.E desc[UR4][R4.64], R9 ;  /* 0x0000000904007986 */ /* 0x0001e2000c101904 */
[----:B------:R-:W-:Y:S05]  /*0860*/  @!P0 EXIT ;  /* 0x000000000000894d */ /* 0x000fea0003800000 */
[----:B------:R-:W-:Y:S01]  /*0870*/  ISETP.GE.U32.AND P1, PT, R2, 0x7, PT ;  /* 0x000000070200780c */ /* 0x000fe20003f26070 */
[----:B------:R-:W-:Y:S01]  /*0880*/  HFMA2 R2, -RZ, RZ, 0, 0 ;  /* 0x00000000ff027431 */ /* 0x000fe200000001ff */
[----:B------:R-:W-:-:S04]  /*0890*/  LOP3.LUT R18, R3, 0x7, RZ, 0xc0, !PT ;  /* 0x0000000703127812 */ /* 0x000fc800078ec0ff */
[----:B------:R-:W-:-:S07]  /*08a0*/  ISETP.NE.AND P0, PT, R18, RZ, PT ;  /* 0x000000ff1200720c */ /* 0x000fce0003f05270 */
[----:B------:R-:W-:Y:S06]  /*08b0*/  @!P1 BRA `(.L_x_6) ;  /* 0x0000000000c89947 */ /* 0x000fec0003800000 */
[----:B------:R-:W1:Y:S01]  /*08c0*/  LDC R6, c[0x0][0x388] ;  /* 0x0000e200ff067b82 */ /* 0x000e620000000800 */
[----:B------:R-:W-:Y:S01]  /*08d0*/  LOP3.LUT R2, R3, 0x7ffffff8, RZ, 0xc0, !PT ;  /* 0x7ffffff803027812 */ /* 0x000fe200078ec0ff */
[----:B------:R-:W-:-:S03]  /*08e0*/  IMAD.MOV.U32 R8, RZ, RZ, R0 ;  /* 0x000000ffff087224 */ /* 0x000fc600078e0000 */
[----:B0-----:R-:W-:-:S03]  /*08f0*/  IADD3 R9, PT, PT, -R2, RZ, RZ ;  /* 0x000000ff02097210 */ /* 0x001fc60007ffe1ff */
[----:B------:R-:W0:Y:S04]  /*0900*/  LDC.64 R4, c[0x0][0x380] ;  /* 0x0000e000ff047b82 */ /* 0x000e280000000a00 */
.L_x_7:
[----:B0-----:R-:W-:-:S05]  /*0910*/  IMAD.WIDE R16, R8, 0x4, R4 ;  /* 0x0000000408107825 */ /* 0x001fca00078e0204 */
[----:B------:R-:W2:Y:S01]  /*0920*/  LDG.E R10, desc[UR4][R16.64] ;  /* 0x00000004100a7981 */ /* 0x000ea2000c1e1900 */
[----:B-1----:R-:W-:Y:S01]  /*0930*/  IMAD.MOV.U32 R3, RZ, RZ, R6 ;  /* 0x000000ffff037224 */ /* 0x002fe200078e0006 */
[----:B--2---:R-:W-:-:S13]  /*0940*/  ISETP.NE.AND P1, PT, R10, 0x7fffffff, PT ;  /* 0x7fffffff0a00780c */ /* 0x004fda0003f25270 */
[----:B------:R-:W-:Y:S01]  /*0950*/  @P1 IADD3 R19, PT, PT, R10, -R7, RZ ;  /* 0x800000070a131210 */ /* 0x000fe20007ffe0ff */
[----:B------:R-:W-:-:S04]  /*0960*/  IMAD.WIDE.U32 R10, R3, 0x4, R16 ;  /* 0x00000004030a7825 */ /* 0x000fc800078e0010 */
[----:B------:R0:W-:Y:S04]  /*0970*/  @P1 STG.E desc[UR4][R16.64], R19 ;  /* 0x0000001310001986 */ /* 0x0001e8000c101904 */
[----:B------:R-:W2:Y:S02]  /*0980*/  LDG.E R12, desc[UR4][R10.64] ;  /* 0x000000040a0c7981 */ /* 0x000ea4000c1e1900 */
[----:B--2---:R-:W-:-:S13]  /*0990*/  ISETP.NE.AND P1, PT, R12, 0x7fffffff, PT ;  /* 0x7fffffff0c00780c */ /* 0x004fda0003f25270 */
[----:B------:R-:W-:Y:S02]  /*09a0*/  @P1 IMAD.IADD R21, R12, 0x1, -R7 ;  /* 0x000000010c151824 */ /* 0x000fe400078e0a07 */
[----:B------:R-:W-:-:S03]  /*09b0*/  IMAD.WIDE.U32 R12, R3, 0x4, R10 ;  /* 0x00000004030c7825 */ /* 0x000fc600078e000a */
[----:B------:R1:W-:Y:S04]  /*09c0*/  @P1 STG.E desc[UR4][R10.64], R21 ;  /* 0x000000150a001986 */ /* 0x0003e8000c101904 */
[----:B------:R-:W2:Y:S02]  /*09d0*/  LDG.E R14, desc[UR4][R12.64] ;  /* 0x000000040c0e7981 */ /* 0x000ea4000c1e1900 */
[----:B--2---:R-:W-:-:S13]  /*09e0*/  ISETP.NE.AND P1, PT, R14, 0x7fffffff, PT ;  /* 0x7fffffff0e00780c */ /* 0x004fda0003f25270 */
[----:B------:R-:W-:Y:S01]  /*09f0*/  @P1 IADD3 R23, PT, PT, R14, -R7, RZ ;  /* 0x800000070e171210 */ /* 0x000fe20007ffe0ff */
[----:B------:R-:W-:-:S04]  /*0a00*/  IMAD.WIDE.U32 R14, R3, 0x4, R12 ;  /* 0x00000004030e7825 */ /* 0x000fc800078e000c */
[----:B------:R2:W-:Y:S04]  /*0a10*/  @P1 STG.E desc[UR4][R12.64], R23 ;  /* 0x000000170c001986 */ /* 0x0005e8000c101904 */
[----:B0-----:R-:W3:Y:S02]  /*0a20*/  LDG.E R16, desc[UR4][R14.64] ;  /* 0x000000040e107981 */ /* 0x001ee4000c1e1900 */
[----:B---3--:R-:W-:-:S13]  /*0a30*/  ISETP.NE.AND P1, PT, R16, 0x7fffffff, PT ;  /* 0x7fffffff1000780c */ /* 0x008fda0003f25270 */
[----:B------:R-:W-:Y:S02]  /*0a40*/  @P1 IMAD.IADD R19, R16, 0x1, -R7 ;  /* 0x0000000110131824 */ /* 0x000fe400078e0a07 */
[----:B------:R-:W-:-:S03]  /*0a50*/  IMAD.WIDE.U32 R16, R3, 0x4, R14 ;  /* 0x0000000403107825 */ /* 0x000fc600078e000e */
[----:B------:R0:W-:Y:S04]  /*0a60*/  @P1 STG.E desc[UR4][R14.64], R19 ;  /* 0x000000130e001986 */ /* 0x0001e8000c101904 */
[----:B-1----:R-:W3:Y:S02]  /*0a70*/  LDG.E R10, desc[UR4][R16.64] ;  /* 0x00000004100a7981 */ /* 0x002ee4000c1e1900 */
[----:B---3--:R-:W-:-:S13]  /*0a80*/  ISETP.NE.AND P1, PT, R10, 0x7fffffff, PT ;  /* 0x7fffffff0a00780c */ /* 0x008fda0003f25270 */
[----:B------:R-:W-:Y:S01]  /*0a90*/  @P1 IADD3 R21, PT, PT, R10, -R7, RZ ;  /* 0x800000070a151210 */ /* 0x000fe20007ffe0ff */
[----:B------:R-:W-:-:S04]  /*0aa0*/  IMAD.WIDE.U32 R10, R3, 0x4, R16 ;  /* 0x00000004030a7825 */ /* 0x000fc800078e0010 */
[----:B------:R1:W-:Y:S04]  /*0ab0*/  @P1 STG.E desc[UR4][R16.64], R21 ;  /* 0x0000001510001986 */ /* 0x0003e8000c101904 */
[----:B--2---:R-:W2:Y:S02]  /*0ac0*/  LDG.E R12, desc[UR4][R10.64] ;  /* 0x000000040a0c7981 */ /* 0x004ea4000c1e1900 */
[----:B--2---:R-:W-:-:S13]  /*0ad0*/  ISETP.NE.AND P1, PT, R12, 0x7fffffff, PT ;  /* 0x7fffffff0c00780c */ /* 0x004fda0003f25270 */
[----:B------:R-:W-:Y:S02]  /*0ae0*/  @P1 IMAD.IADD R23, R12, 0x1, -R7 ;  /* 0x000000010c171824 */ /* 0x000fe400078e0a07 */
[----:B------:R-:W-:-:S03]  /*0af0*/  IMAD.WIDE.U32 R12, R3, 0x4, R10 ;  /* 0x00000004030c7825 */ /* 0x000fc600078e000a */
[----:B------:R2:W-:Y:S04]  /*0b00*/  @P1 STG.E desc[UR4][R10.64], R23 ;  /* 0x000000170a001986 */ /* 0x0005e8000c101904 */
[----:B0-----:R-:W3:Y:S02]  /*0b10*/  LDG.E R14, desc[UR4][R12.64] ;  /* 0x000000040c0e7981 */ /* 0x001ee4000c1e1900 */
[----:B---3--:R-:W-:-:S13]  /*0b20*/  ISETP.NE.AND P1, PT, R14, 0x7fffffff, PT ;  /* 0x7fffffff0e00780c */ /* 0x008fda0003f25270 */
[----:B------:R-:W-:Y:S01]  /*0b30*/  @P1 IADD3 R19, PT, PT, R14, -R7, RZ ;  /* 0x800000070e131210 */ /* 0x000fe20007ffe0ff */
[----:B------:R-:W-:-:S04]  /*0b40*/  IMAD.WIDE.U32 R14, R3, 0x4, R12 ;  /* 0x00000004030e7825 */ /* 0x000fc800078e000c */
[----:B------:R2:W-:Y:S04]  /*0b50*/  @P1 STG.E desc[UR4][R12.64], R19 ;  /* 0x000000130c001986 */ /* 0x0005e8000c101904 */
[----:B-1----:R-:W3:Y:S01]  /*0b60*/  LDG.E R16, desc[UR4][R14.64] ;  /* 0x000000040e107981 */ /* 0x002ee2000c1e1900 */
[----:B------:R-:W-:Y:S01]  /*0b70*/  IADD3 R9, PT, PT, R9, 0x8, RZ ;  /* 0x0000000809097810 */ /* 0x000fe20007ffe0ff */
[----:B------:R-:W-:Y:S01]  /*0b80*/  IMAD R8, R3, 0x8, R8 ;  /* 0x0000000803087824 */ /* 0x000fe200078e0208 */
[----:B---3--:R-:W-:-:S13]  /*0b90*/  ISETP.NE.AND P1, PT, R16, 0x7fffffff, PT ;  /* 0x7fffffff1000780c */ /* 0x008fda0003f25270 */
[----:B------:R-:W-:-:S05]  /*0ba0*/  @P1 IMAD.IADD R17, R16, 0x1, -R7 ;  /* 0x0000000110111824 */ /* 0x000fca00078e0a07 */
[----:B------:R2:W-:Y:S01]  /*0bb0*/  @P1 STG.E desc[UR4][R14.64], R17 ;  /* 0x000000110e001986 */ /* 0x0005e2000c101904 */
[----:B------:R-:W-:-:S13]  /*0bc0*/  ISETP.NE.AND P1, PT, R9, RZ, PT ;  /* 0x000000ff0900720c */ /* 0x000fda0003f25270 */
[----:B--2---:R-:W-:Y:S05]  /*0bd0*/  @P1 BRA `(.L_x_7) ;  /* 0xfffffffc004c1947 */ /* 0x004fea000383ffff */
.L_x_6:
[----:B------:R-:W-:Y:S05]  /*0be0*/  @!P0 EXIT ;  /* 0x000000000000894d */ /* 0x000fea0003800000 */
[----:B------:R-:W-:Y:S02]  /*0bf0*/  ISETP.GE.U32.AND P1, PT, R18, 0x4, PT ;  /* 0x000000041200780c */ /* 0x000fe40003f26070 */
[----:B------:R-:W-:-:S04]  /*0c00*/  LOP3.LUT R14, R3, 0x3, RZ, 0xc0, !PT ;  /* 0x00000003030e7812 */ /* 0x000fc800078ec0ff */
[----:B------:R-:W-:-:S07]  /*0c10*/  ISETP.NE.AND P0, PT, R14, RZ, PT ;  /* 0x000000ff0e00720c */ /* 0x000fce0003f05270 */
[----:B------:R-:W-:Y:S06]  /*0c20*/  @!P1 BRA `(.L_x_8) ;  /* 0x00000000005c9947 */ /* 0x000fec0003800000 */
[----:B0-----:R-:W0:Y:S01]  /*0c30*/  LDC.64 R4, c[0x0][0x380] ;  /* 0x0000e000ff047b82 */ /* 0x001e220000000a00 */
[----:B------:R-:W-:-:S04]  /*0c40*/  IMAD R9, R2, R3, R0 ;  /* 0x0000000302097224 */ /* 0x000fc800078e0200 */
[----:B0-----:R-:W-:-:S05]  /*0c50*/  IMAD.WIDE R4, R9, 0x4, R4 ;  /* 0x0000000409047825 */ /* 0x001fca00078e0204 */
[----:B------:R-:W2:Y:S01]  /*0c60*/  LDG.E R6, desc[UR4][R4.64] ;  /* 0x0000000404067981 */ /* 0x000ea2000c1e1900 */
[----:B------:R-:W-:Y:S01]  /*0c70*/  IMAD.WIDE.U32 R8, R3, 0x4, R4 ;  /* 0x0000000403087825 */ /* 0x000fe200078e0004 */
[----:B--2---:R-:W-:-:S13]  /*0c80*/  ISETP.NE.AND P1, PT, R6, 0x7fffffff, PT ;  /* 0x7fffffff0600780c */ /* 0x004fda0003f25270 */
[----:B------:R-:W-:-:S05]  /*0c90*/  @P1 IADD3 R15, PT, PT, R6, -R7, RZ ;  /* 0x80000007060f1210 */ /* 0x000fca0007ffe0ff */
[----:B------:R0:W-:Y:S04]  /*0ca0*/  @P1 STG.E desc[UR4][R4.64], R15 ;  /* 0x0000000f04001986 */ /* 0x0001e8000c101904 */
[----:B------:R-:W2:Y:S01]  /*0cb0*/  LDG.E R6, desc[UR4][R8.64] ;  /* 0x0000000408067981 */ /* 0x000ea2000c1e1900 */
[----:B------:R-:W-:Y:S01]  /*0cc0*/  IMAD.WIDE.U32 R10, R3, 0x4, R8 ;  /* 0x00000004030a7825 */ /* 0x000fe200078e0008 */
[----:B--2---:R-:W-:-:S13]  /*0cd0*/  ISETP.NE.AND P1, PT, R6, 0x7fffffff, PT ;  /* 0x7fffffff0600780c */ /* 0x004fda0003f25270 */
[----:B------:R-:W-:-:S05]  /*0ce0*/  @P1 IMAD.IADD R17, R6, 0x1, -R7 ;  /* 0x0000000106111824 */ /* 0x000fca00078e0a07 */
[----:B------:R1:W-:Y:S04]  /*0cf0*/  @P1 STG.E desc[UR4][R8.64], R17 ;  /* 0x0000001108001986 */ /* 0x0003e8000c101904 */
[----:B------:R-:W2:Y:S01]  /*0d00*/  LDG.E R6, desc[UR4][R10.64] ;  /* 0x000000040a067981 */ /* 0x000ea2000c1e1900 */
[----:B------:R-:W-:Y:S01]  /*0d10*/  IMAD.WIDE.U32 R12, R3, 0x4, R10 ;  /* 0x00000004030c7825 */ /* 0x000fe200078e000a */
[----:B--2---:R-:W-:-:S13]  /*0d20*/  ISETP.NE.AND P1, PT, R6, 0x7fffffff, PT ;  /* 0x7fffffff0600780c */ /* 0x004fda0003f25270 */
[----:B------:R-:W-:-:S05]  /*0d30*/  @P1 IADD3 R19, PT, PT, R6, -R7, RZ ;  /* 0x8000000706131210 */ /* 0x000fca0007ffe0ff */
[----:B------:R1:W-:Y:S04]  /*0d40*/  @P1 STG.E desc[UR4][R10.64], R19 ;  /* 0x000000130a001986 */ /* 0x0003e8000c101904 */
[----:B0-----:R-:W2:Y:S01]  /*0d50*/  LDG.E R4, desc[UR4][R12.64] ;  /* 0x000000040c047981 */ /* 0x001ea2000c1e1900 */
[----:B------:R-:W-:Y:S02]  /*0d60*/  IADD3 R2, PT, PT, R2, 0x4, RZ ;  /* 0x0000000402027810 */ /* 0x000fe40007ffe0ff */
[----:B--2---:R-:W-:-:S13]  /*0d70*/  ISETP.NE.AND P1, PT, R4, 0x7fffffff, PT ;  /* 0x7fffffff0400780c */ /* 0x004fda0003f25270 */
[----:B------:R-:W-:-:S05]  /*0d80*/  @P1 IMAD.IADD R5, R4, 0x1, -R7 ;  /* 0x0000000104051824 */ /* 0x000fca00078e0a07 */
[----:B------:R1:W-:Y:S02]  /*0d90*/  @P1 STG.E desc[UR4][R12.64], R5 ;  /* 0x000000050c001986 */ /* 0x0003e4000c101904 */
.L_x_8:
[----:B------:R-:W-:Y:S05]  /*0da0*/  @!P0 EXIT ;  /* 0x000000000000894d */ /* 0x000fea0003800000 */
[----:B------:R-:W-:-:S13]  /*0db0*/  ISETP.NE.AND P0, PT, R14, 0x1, PT ;  /* 0x000000010e00780c */ /* 0x000fda0003f05270 */
[----:B------:R-:W-:Y:S05]  /*0dc0*/  @!P0 BRA `(.L_x_9) ;  /* 0x0000000000348947 */ /* 0x000fea0003800000 */
[----:B01----:R-:W0:Y:S01]  /*0dd0*/  LDC.64 R4, c[0x0][0x380] ;  /* 0x0000e000ff047b82 */ /* 0x003e220000000a00 */
[----:B------:R-:W-:-:S04]  /*0de0*/  IMAD R9, R2, R3, R0 ;  /* 0x0000000302097224 */ /* 0x000fc800078e0200 */
[----:B0-----:R-:W-:-:S05]  /*0df0*/  IMAD.WIDE R8, R9, 0x4, R4 ;  /* 0x0000000409087825 */ /* 0x001fca00078e0204 */
[----:B------:R-:W2:Y:S02]  /*0e00*/  LDG.E R4, desc[UR4][R8.64] ;  /* 0x0000000408047981 */ /* 0x000ea4000c1e1900 */
[----:B--2---:R-:W-:-:S13]  /*0e10*/  ISETP.NE.AND P0, PT, R4, 0x7fffffff, PT ;  /* 0x7fffffff0400780c */ /* 0x004fda0003f05270 */
[----:B------:R-:W-:Y:S02]  /*0e20*/  @P0 IMAD.IADD R11, R4, 0x1, -R7 ;  /* 0x00000001040b0824 */ /* 0x000fe400078e0a07 */
[----:B------:R-:W-:-:S03]  /*0e30*/  IMAD.WIDE.U32 R4, R3, 0x4, R8 ;  /* 0x0000000403047825 */ /* 0x000fc600078e0008 */
[----:B------:R2:W-:Y:S04]  /*0e40*/  @P0 STG.E desc[UR4][R8.64], R11 ;  /* 0x0000000b08000986 */ /* 0x0005e8000c101904 */
[----:B------:R-:W3:Y:S01]  /*0e50*/  LDG.E R6, desc[UR4][R4.64] ;  /* 0x0000000404067981 */ /* 0x000ee2000c1e1900 */
[----:B------:R-:W-:Y:S01]  /*0e60*/  VIADD R2, R2, 0x2 ;  /* 0x0000000202027836 */ /* 0x000fe20000000000 */
[----:B---3--:R-:W-:-:S13]  /*0e70*/  ISETP.NE.AND P0, PT, R6, 0x7fffffff, PT ;  /* 0x7fffffff0600780c */ /* 0x008fda0003f05270 */
[----:B------:R-:W-:-:S05]  /*0e80*/  @P0 IADD3 R13, PT, PT, R6, -R7, RZ ;  /* 0x80000007060d0210 */ /* 0x000fca0007ffe0ff */
[----:B------:R2:W-:Y:S02]  /*0e90*/  @P0 STG.E desc[UR4][R4.64], R13 ;  /* 0x0000000d04000986 */ /* 0x0005e4000c101904 */
.L_x_9:
[----:B0-2---:R-:W-:-:S04]  /*0ea0*/  LOP3.LUT R4, R3, 0x1, RZ, 0xc0, !PT ;  /* 0x0000000103047812 */ /* 0x005fc800078ec0ff */
[----:B------:R-:W-:-:S13]  /*0eb0*/  ISETP.NE.U32.AND P0, PT, R4, 0x1, PT ;  /* 0x000000010400780c */ /* 0x000fda0003f05070 */
[----:B------:R-:W-:Y:S05]  /*0ec0*/  @P0 EXIT ;  /* 0x000000000000094d */ /* 0x000fea0003800000 */
[----:B-1----:R-:W0:Y:S01]  /*0ed0*/  LDC.64 R4, c[0x0][0x380] ;  /* 0x0000e000ff047b82 */ /* 0x002e220000000a00 */
[----:B------:R-:W-:-:S04]  /*0ee0*/  IMAD R3, R2, R3, R0 ;  /* 0x0000000302037224 */ /* 0x000fc800078e0200 */
[----:B0-----:R-:W-:-:S05]  /*0ef0*/  IMAD.WIDE R2, R3, 0x4, R4 ;  /* 0x0000000403027825 */ /* 0x001fca00078e0204 */
[----:B------:R-:W2:Y:S02]  /*0f00*/  LDG.E R0, desc[UR4][R2.64] ;  /* 0x0000000402007981 */ /* 0x000ea4000c1e1900 */
[----:B--2---:R-:W-:-:S13]  /*0f10*/  ISETP.NE.AND P0, PT, R0, 0x7fffffff, PT ;  /* 0x7fffffff0000780c */ /* 0x004fda0003f05270 */
[----:B------:R-:W-:Y:S05]  /*0f20*/  @!P0 EXIT ;  /* 0x000000000000894d */ /* 0x000fea0003800000 */
[----:B------:R-:W-:-:S05]  /*0f30*/  IADD3 R7, PT, PT, R0, -R7, RZ ;  /* 0x8000000700077210 */ /* 0x000fca0007ffe0ff */
[----:B------:R-:W-:Y:S01]  /*0f40*/  STG.E desc[UR4][R2.64], R7 ;  /* 0x0000000702007986 */ /* 0x000fe2000c101904 */
[----:B------:R-:W-:Y:S05]  /*0f50*/  EXIT ;  /* 0x000000000000794d */ /* 0x000fea0003800000 */
.L_x_10:
[----:B------:R-:W-:-:S00]  /*0f60*/  BRA `(.L_x_10) ;  /* 0xfffffffc00fc7947 */ /* 0x000fc0000383ffff */
[----:B------:R-:W-:-:S00]  /*0f70*/  NOP ;  /* 0x0000000000007918 */ /* 0x000fc00000000000 */
        /* <DEDUP_REMOVED lines=8> */
.L_x_23:


//--------------------- .text._Z15reduceGraphRowsPiiS_ --------------------------
	.section	.text._Z15reduceGraphRowsPiiS_,"ax",@progbits
	.align	128
        .global         _Z15reduceGraphRowsPiiS_
        .type           _Z15reduceGraphRowsPiiS_,@function
        .size           _Z15reduceGraphRowsPiiS_,(.L_x_24 - _Z15reduceGraphRowsPiiS_)
        .other          _Z15reduceGraphRowsPiiS_,@"STO_CUDA_ENTRY STV_DEFAULT"
_Z15reduceGraphRowsPiiS_:
.text._Z15reduceGraphRowsPiiS_:
[----:B------:R-:W-:Y:S01]  /*0000*/  LDC R1, c[0x0][0x37c] ;  /* 0x0000df00ff017b82 */ /* 0x000fe20000000800 */
[----:B------:R-:W0:Y:S07]  /*0010*/  S2R R5, SR_TID.X ;  /* 0x0000000000057919 */ /* 0x000e2e0000002100 */
[----:B------:R-:W0:Y:S08]  /*0020*/  S2UR UR4, SR_CTAID.X ;  /* 0x00000000000479c3 */ /* 0x000e300000002500 */
[----:B------:R-:W0:Y:S08]  /*0030*/  LDC R0, c[0x0][0x360] ;  /* 0x0000d800ff007b82 */ /* 0x000e300000000800 */
[----:B------:R-:W1:Y:S01]  /*0040*/  LDC R4, c[0x0][0x388] ;  /* 0x0000e200ff047b82 */ /* 0x000e620000000800 */
[----:B0-----:R-:W-:-:S05]  /*0050*/  IMAD R5, R0, UR4, R5 ;  /* 0x0000000400057c24 */ /* 0x001fca000f8e0205 */
[----:B-1----:R-:W-:-:S13]  /*0060*/  ISETP.GE.AND P0, PT, R5, R4, PT ;  /* 0x000000040500720c */ /* 0x002fda0003f06270 */
[----:B------:R-:W-:Y:S05]  /*0070*/  @P0 EXIT ;  /* 0x000000000000094d */ /* 0x000fea0003800000 */
[----:B------:R-:W-:Y:S01]  /*0080*/  ISETP.GE.AND P0, PT, R4, 0x1, PT ;  /* 0x000000010400780c */ /* 0x000fe20003f06270 */
[----:B------:R-:W0:Y:S01]  /*0090*/  LDCU.64 UR6, c[0x0][0x358] ;  /* 0x00006b00ff0677ac */ /* 0x000e220008000a00 */
[----:B------:R-:W-:-:S11]  /*00a0*/  IMAD.MOV.U32 R0, RZ, RZ, 0x7fffffff ;  /* 0x7fffffffff007424 */ /* 0x000fd600078e00ff */
[----:B------:R-:W-:Y:S05]  /*00b0*/  @!P0 BRA `(.L_x_11) ;  /* 0x0000000400708947 */ /* 0x000fea0003800000 */
[C---:B------:R-:W-:Y:S01]  /*00c0*/  ISETP.GE.U32.AND P1, PT, R4.reuse, 0x10, PT ;  /* 0x000000100400780c */ /* 0x040fe20003f26070 */
[----:B------:R-:W-:Y:S01]  /*00d0*/  IMAD R6, R5, R4, RZ ;  /* 0x0000000405067224 */ /* 0x000fe200078e02ff */
[----:B------:R-:W-:Y:S01]  /*00e0*/  LOP3.LUT R24, R4, 0xf, RZ, 0xc0, !PT ;  /* 0x0000000f04187812 */ /* 0x000fe200078ec0ff */
[----:B------:R-:W-:Y:S02]  /*00f0*/  IMAD.MOV.U32 R0, RZ, RZ, 0x7fffffff ;  /* 0x7fffffffff007424 */ /* 0x000fe400078e00ff */
[----:B------:R-:W-:Y:S01]  /*0100*/  IMAD.MOV.U32 R7, RZ, RZ, RZ ;  /* 0x000000ffff077224 */ /* 0x000fe200078e00ff */
[----:B------:R-:W-:-:S07]  /*0110*/  ISETP.NE.AND P2, PT, R24, RZ, PT ;  /* 0x000000ff1800720c */ /* 0x000fce0003f45270 */
[----:B------:R-:W-:Y:S06]  /*0120*/  @!P1 BRA `(.L_x_12) ;  /* 0x0000000000989947 */ /* 0x000fec0003800000 */
[----:B------:R-:W1:Y:S01]  /*0130*/  LDCU.64 UR4, c[0x0][0x380] ;  /* 0x00007000ff0477ac */ /* 0x000e620008000a00 */
[----:B------:R-:W-:Y:S01]  /*0140*/  LOP3.LUT R7, R4, 0x7ffffff0, RZ, 0xc0, !PT ;  /* 0x7ffffff004077812 */ /* 0x000fe200078ec0ff */
[----:B------:R-:W-:Y:S02]  /*0150*/  IMAD.MOV.U32 R0, RZ, RZ, 0x7fffffff ;  /* 0x7fffffffff007424 */ /* 0x000fe400078e00ff */
[----:B------:R-:W-:Y:S02]  /*0160*/  IMAD.MOV.U32 R8, RZ, RZ, R6 ;  /* 0x000000ffff087224 */ /* 0x000fe400078e0006 */
[----:B------:R-:W-:Y:S01]  /*0170*/  IMAD.MOV R9, RZ, RZ, -R7 ;  /* 0x000000ffff097224 */ /* 0x000fe200078e0a07 */
[----:B-1----:R-:W-:-:S04]  /*0180*/  UIADD3 UR4, UP0, UPT, UR4, 0x20, URZ ;  /* 0x0000002004047890 */ /* 0x002fc8000ff1e0ff */
[----:B------:R-:W-:-:S12]  /*0190*/  UIADD3.X UR5, UPT, UPT, URZ, UR5, URZ, UP0, !UPT ;  /* 0x00000005ff057290 */ /* 0x000fd800087fe4ff */
.L_x_13:
[----:B------:R-:W-:Y:S02]  /*01a0*/  IMAD.U32 R2, RZ, RZ, UR4 ;  /* 0x00000004ff027e24 */ /* 0x000fe4000f8e00ff */
[----:B------:R-:W-:Y:S02]  /*01b0*/  IMAD.U32 R3, RZ, RZ, UR5 ;  /* 0x00000005ff037e24 */ /* 0x000fe4000f8e00ff */
[----:B------:R-:W-:-:S05]  /*01c0*/  IMAD.WIDE R2, R8, 0x4, R2 ;  /* 0x0000000408027825 */ /* 0x000fca00078e0202 */
[----:B0-----:R-:W2:Y:S04]  /*01d0*/  LDG.E R19, desc[UR6][R2.64+-0x20] ;  /* 0xffffe00602137981 */ /* 0x001ea8000c1e1900 */
[----:B------:R-:W2:Y:S04]  /*01e0*/  LDG.E R18, desc[UR6][R2.64+-0x1c] ;  /* 0xffffe40602127981 */ /* 0x000ea8000c1e1900 */
[----:B------:R-:W3:Y:S04]  /*01f0*/  LDG.E R21, desc[UR6][R2.64+-0x18] ;  /* 0xffffe80602157981 */ /* 0x000ee8000c1e1900 */
[----:B------:R-:W3:Y:S04]  /*0200*/  LDG.E R20, desc[UR6][R2.64+-0x14] ;  /* 0xffffec0602147981 */ /* 0x000ee8000c1e1900 */
[----:B------:R-:W4:Y:S04]  /*0210*/  LDG.E R23, desc[UR6][R2.64+-0x10] ;  /* 0xfffff00602177981 */ /* 0x000f28000c1e1900 */
[----:B------:R-:W4:Y:S04]  /*0220*/  LDG.E R22, desc[UR6][R2.64+-0xc] ;  /* 0xfffff40602167981 */ /* 0x000f28000c1e1900 */
[----:B------:R-:W5:Y:S04]  /*0230*/  LDG.E R25, desc[UR6][R2.64+-0x8] ;  /* 0xfffff80602197981 */ /* 0x000f68000c1e1900 */
        /* <DEDUP_REMOVED lines=8> */
[----:B------:R-:W5:Y:S01]  /*02c0*/  LDG.E R16, desc[UR6][R2.64+0x1c] ;  /* 0x00001c0602107981 */ /* 0x000f62000c1e1900 */
[----:B------:R-:W-:-:S02]  /*02d0*/  VIADD R9, R9, 0x10 ;  /* 0x0000001009097836 */ /* 0x000fc40000000000 */
[----:B------:R-:W-:-:S03]  /*02e0*/  VIADD R8, R8, 0x10 ;  /* 0x0000001008087836 */ /* 0x000fc60000000000 */
[----:B------:R-:W-:Y:S02]  /*02f0*/  ISETP.NE.AND P1, PT, R9, RZ, PT ;  /* 0x000000ff0900720c */ /* 0x000fe40003f25270 */
[----:B--2---:R-:W-:-:S04]  /*0300*/  VIMNMX3 R18, R19, R0, R18, PT ;  /* 0x000000001312720f */ /* 0x004fc80003800112 */
[----:B---3--:R-:W-:-:S04]  /*0310*/  VIMNMX3 R18, R21, R18, R20, PT ;  /* 0x000000121512720f */ /* 0x008fc80003800114 */
[----:B----4-:R-:W-:-:S04]  /*0320*/  VIMNMX3 R18, R23, R18, R22, PT ;  /* 0x000000121712720f */ /* 0x010fc80003800116 */
[----:B-----5:R-:W-:-:S04]  /*0330*/  VIMNMX3 R18, R25, R18, R26, PT ;  /* 0x000000121912720f */ /* 0x020fc8000380011a */
[----:B------:R-:W-:-:S04]  /*0340*/  VIMNMX3 R14, R14, R18, R17, PT ;  /* 0x000000120e0e720f */ /* 0x000fc80003800111 */
[----:B------:R-:W-:-:S04]  /*0350*/  VIMNMX3 R10, R15, R14, R10, PT ;  /* 0x0000000e0f0a720f */ /* 0x000fc8000380010a */
[----:B------:R-:W-:-:S04]  /*0360*/  VIMNMX3 R10, R12, R10, R13, PT ;  /* 0x0000000a0c0a720f */ /* 0x000fc8000380010d */
[----:B------:R-:W-:Y:S01]  /*0370*/  VIMNMX3 R0, R11, R10, R16, PT ;  /* 0x0000000a0b00720f */ /* 0x000fe20003800110 */
[----:B------:R-:W-:Y:S06]  /*0380*/  @P1 BRA `(.L_x_13) ;  /* 0xfffffffc00841947 */ /* 0x000fec000383ffff */
.L_x_12:
[----:B------:R-:W-:Y:S05]  /*0390*/  @!P2 BRA `(.L_x_11) ;  /* 0x0000000000b8a947 */ /* 0x000fea0003800000 */
[----:B------:R-:W-:Y:S02]  /*03a0*/  ISETP.GE.U32.AND P1, PT, R24, 0x8, PT ;  /* 0x000000081800780c */ /* 0x000fe40003f26070 */
[----:B------:R-:W-:-:S04]  /*03b0*/  LOP3.LUT R16, R4, 0x7, RZ, 0xc0, !PT ;  /* 0x0000000704107812 */ /* 0x000fc800078ec0ff */
[----:B------:R-:W-:-:S07]  /*03c0*/  ISETP.NE.AND P2, PT, R16, RZ, PT ;  /* 0x000000ff1000720c */ /* 0x000fce0003f45270 */
[----:B------:R-:W-:Y:S06]  /*03d0*/  @!P1 BRA `(.L_x_14) ;  /* 0x0000000000409947 */ /* 0x000fec0003800000 */
[----:B------:R-:W1:Y:S01]  /*03e0*/  LDC.64 R2, c[0x0][0x380] ;  /* 0x0000e000ff027b82 */ /* 0x000e620000000a00 */
[----:B------:R-:W-:-:S04]  /*03f0*/  IMAD.IADD R9, R6, 0x1, R7 ;  /* 0x0000000106097824 */ /* 0x000fc800078e0207 */
[----:B-1----:R-:W-:-:S05]  /*0400*/  IMAD.WIDE R2, R9, 0x4, R2 ;  /* 0x0000000409027825 */ /* 0x002fca00078e0202 */
[----:B0-----:R-:W2:Y:S04]  /*0410*/  LDG.E R9, desc[UR6][R2.64] ;  /* 0x0000000602097981 */ /* 0x001ea8000c1e1900 */
[----:B------:R-:W2:Y:S04]  /*0420*/  LDG.E R8, desc[UR6][R2.64+0x4] ;  /* 0x0000040602087981 */ /* 0x000ea8000c1e1900 */
[----:B------:R-:W3:Y:S04]  /*0430*/  LDG.E R11, desc[UR6][R2.64+0x8] ;  /* 0x00000806020b7981 */ /* 0x000ee8000c1e1900 */
[----:B------:R-:W3:Y:S04]  /*0440*/  LDG.E R10, desc[UR6][R2.64+0xc] ;  /* 0x00000c06020a7981 */ /* 0x000ee8000c1e1900 */
[----:B------:R-:W4:Y:S04]  /*0450*/  LDG.E R13, desc[UR6][R2.64+0x10] ;  /* 0x00001006020d7981 */ /* 0x000f28000c1e1900 */
[----:B------:R-:W4:Y:S04]  /*0460*/  LDG.E R12, desc[UR6][R2.64+0x14] ;  /* 0x00001406020c7981 */ /* 0x000f28000c1e1900 */
[----:B------:R-:W5:Y:S04]  /*0470*/  LDG.E R15, desc[UR6][R2.64+0x18] ;  /* 0x00001806020f7981 */ /* 0x000f68000c1e1900 */
[----:B------:R-:W5:Y:S01]  /*0480*/  LDG.E R14, desc[UR6][R2.64+0x1c] ;  /* 0x00001c06020e7981 */ /* 0x000f62000c1e1900 */
[----:B------:R-:W-:Y:S01]  /*0490*/  VIADD R7, R7, 0x8 ;  /* 0x0000000807077836 */ /* 0x000fe20000000000 */
[----:B--2---:R-:W-:-:S04]  /*04a0*/  VIMNMX3 R8, R9, R0, R8, PT ;  /* 0x000000000908720f */ /* 0x004fc80003800108 */
[----:B---3--:R-:W-:-:S04]  /*04b0*/  VIMNMX3 R8, R11, R8, R10, PT ;  /* 0x000000080b08720f */ /* 0x008fc8000380010a */
[----:B----4-:R-:W-:-:S04]  /*04c0*/  VIMNMX3 R8, R13, R8, R12, PT ;  /* 0x000000080d08720f */ /* 0x010fc8000380010c */
[----:B-----5:R-:W-:-:S07]  /*04d0*/  VIMNMX3 R0, R15, R8, R14, PT ;  /* 0x000000080f00720f */ /* 0x020fce000380010e */
.L_x_14:
        /* <DEDUP_REMOVED lines=11> */
[----:B------:R-:W3:Y:S01]  /*0590*/  LDG.E R12, desc[UR6][R2.64+0xc] ;  /* 0x00000c06020c7981 */ /* 0x000ee2000c1e1900 */
[----:B------:R-:W-:Y:S01]  /*05a0*/  VIADD R7, R7, 0x4 ;  /* 0x0000000407077836 */ /* 0x000fe20000000000 */
[----:B--2---:R-:W-:-:S04]  /*05b0*/  VIMNMX3 R0, R9, R0, R8, PT ;  /* 0x000000000900720f */ /* 0x004fc80003800108 */
[----:B---3--:R-:W-:-:S07]  /*05c0*/  VIMNMX3 R0, R11, R0, R12, PT ;  /* 0x000000000b00720f */ /* 0x008fce000380010c */
.L_x_15:
[----:B------:R-:W-:Y:S05]  /*05d0*/  @!P2 BRA `(.L_x_11) ;  /* 0x000000000028a947 */ /* 0x000fea0003800000 */
[----:B------:R-:W1:Y:S01]  /*05e0*/  LDC.64 R8, c[0x0][0x380] ;  /* 0x0000e000ff087b82 */ /* 0x000e620000000a00 */
[----:B------:R-:W-:Y:S01]  /*05f0*/  IMAD.IADD R7, R6, 0x1, R7 ;  /* 0x0000000106077824 */ /* 0x000fe200078e0207 */
[----:B------:R-:W-:-:S07]  /*0600*/  IADD3 R10, PT, PT, -R10, RZ, RZ ;  /* 0x000000ff0a0a7210 */ /* 0x000fce0007ffe1ff */
.L_x_16:
[----:B-1----:R-:W-:-:S06]  /*0610*/  IMAD.WIDE R2, R7, 0x4, R8 ;  /* 0x0000000407027825 */ /* 0x002fcc00078e0208 */
[----:B0-----:R-:W2:Y:S01]  /*0620*/  LDG.E R3, desc[UR6][R2.64] ;  /* 0x0000000602037981 */ /* 0x001ea2000c1e1900 */
[----:B------:R-:W-:Y:S02]  /*0630*/  VIADD R10, R10, 0x1 ;  /* 0x000000010a0a7836 */ /* 0x000fe40000000000 */
[----:B------:R-:W-:-:S03]  /*0640*/  VIADD R7, R7, 0x1 ;  /* 0x0000000107077836 */ /* 0x000fc60000000000 */
[----:B------:R-:W-:Y:S02]  /*0650*/  ISETP.NE.AND P1, PT, R10, RZ, PT ;  /* 0x000000ff0a00720c */ /* 0x000fe40003f25270 */
[----:B--2---:R-:W-:-:S11]  /*0660*/  VIMNMX R0, PT, PT, R3, R0, PT ;  /* 0x0000000003007248 */ /* 0x004fd60003fe0100 */
[----:B------:R-:W-:Y:S05]  /*0670*/  @P1 BRA `(.L_x_16) ;  /* 0xfffffffc00e41947 */ /* 0x000fea000383ffff */
.L_x_11:
[----:B------:R-:W-:-:S05]  /*0680*/  VIADD R2, R0, 0xffffffff ;  /* 0xffffffff00027836 */ /* 0x000fca0000000000 */
[----:B------:R-:W-:-:S13]  /*0690*/  ISETP.GT.U32.AND P1, PT, R2, 0x7ffffffd, PT ;  /* 0x7ffffffd0200780c */ /* 0x000fda0003f24070 */
[----:B0-----:R-:W-:Y:S05]  /*06a0*/  @P1 EXIT ;  /* 0x000000000000194d */ /* 0x001fea0003800000 */
[----:B------:R-:W0:Y:S02]  /*06b0*/  LDC.64 R2, c[0x0][0x390] ;  /* 0x0000e400ff027b82 */ /* 0x000e240000000a00 */
[----:B0-----:R-:W-:-:S05]  /*06c0*/  IMAD.WIDE R2, R5, 0x4, R2 ;  /* 0x0000000405027825 */ /* 0x001fca00078e0202 */
[----:B------:R0:W-:Y:S01]  /*06d0*/  STG.E desc[UR6][R2.64], R0 ;  /* 0x0000000002007986 */ /* 0x0001e2000c101906 */
[----:B------:R-:W-:Y:S05]  /*06e0*/  @!P0 EXIT ;  /* 0x000000000000894d */ /* 0x000fea0003800000 */
[C---:B------:R-:W-:Y:S01]  /*06f0*/  ISETP.GE.U32.AND P1, PT, R4.reuse, 0x10, PT ;  /* 0x000000100400780c */ /* 0x040fe20003f26070 */
[----:B------:R-:W-:Y:S01]  /*0700*/  IMAD R6, R5, R4, RZ ;  /* 0x0000000405067224 */ /* 0x000fe200078e02ff */
[----:B------:R-:W-:Y:S01]  /*0710*/  LOP3.LUT R16, R4, 0xf, RZ, 0xc0, !PT ;  /* 0x0000000f04107812 */ /* 0x000fe200078ec0ff */
[----:B------:R-:W-:-:S03]  /*0720*/  IMAD.MOV.U32 R5, RZ, RZ, RZ ;  /* 0x000000ffff057224 */ /* 0x000fc600078e00ff */
[----:B------:R-:W-:-:S07]  /*0730*/  ISETP.NE.AND P0, PT, R16, RZ, PT ;  /* 0x000000ff1000720c */ /* 0x000fce0003f05270 */
[----:B------:R-:W-:Y:S06]  /*0740*/  @!P1 BRA `(.L_x_17) ;  /* 0x0000000400349947 */ /* 0x000fec0003800000 */
[----:B------:R-:W1:Y:S01]  /*0750*/  LDCU.64 UR4, c[0x0][0x380] ;  /* 0x00007000ff0477ac */ /* 0x000e620008000a00 */
[----:B------:R-:W-:Y:S01]  /*0760*/  LOP3.LUT R5, R4, 0x7ffffff0, RZ, 0xc0, !PT ;  /* 0x7ffffff004057812 */ /* 0x000fe200078ec0ff */
[----:B------:R-:W-:-:S04]  /*0770*/  IMAD.MOV.U32 R4, RZ, RZ, R6 ;  /* 0x000000ffff047224 */ /* 0x000fc800078e0006 */
[----:B------:R-:W-:Y:S01]  /*0780*/  IMAD.MOV R7, RZ, RZ, -R5 ;  /* 0x000000ffff077224 */ /* 0x000fe200078e0a05 */
[----:B-1----:R-:W-:-:S04]  /*0790*/  UIADD3 UR4, UP0, UPT, UR4, 0x20, URZ ;  /* 0x0000002004047890 */ /* 0x002fc8000ff1e0ff */
[----:B------:R-:W-:-:S12]  /*07a0*/  UIADD3.X UR5, UPT, UPT, URZ, UR5, URZ, UP0, !UPT ;  /* 0x00000005ff057290 */ /* 0x000fd800087fe4ff */
.L_x_18:
[----:B0-----:R-:W-:Y:S02]  /*07b0*/  IMAD.U32 R2, RZ, RZ, UR4 ;  /* 0x00000004ff027e24 */ /* 0x001fe4000f8e00ff */
[----:B------:R-:W-:Y:S02]  /*07c0*/  IMAD.U32 R3, RZ, RZ, UR5 ;  /* 0x00000005ff037e24 */ /* 0x000fe4000f8e00ff */
[----:B------:R-:W-:-:S05]  /*07d0*/  IMAD.WIDE R2, R4, 0x4, R2 ;  /* 0x0000000404027825 */ /* 0x000fca00078e0202 */
[----:B------:R-:W2:Y:S04]  /*07e0*/  LDG.E R8, desc[UR6][R2.64+-0x1c] ;  /* 0xffffe40602087981 */ /* 0x000ea8000c1e1900 */
[----:B------:R-:W3:Y:S04]  /*07f0*/  LDG.E R10, desc[UR6][R2.64+-0x18] ;  /* 0xffffe806020a7981 */ /* 0x000ee8000c1e1900 */
        /* <DEDUP_REMOVED lines=15> */
[----:B------:R-:W-:Y:S01]  /*08f0*/  VIADD R4, R4, 0x10 ;  /* 0x0000001004047836 */ /* 0x000fe20000000000 */
[----:B--2---:R-:W-:Y:S02]  /*0900*/  ISETP.NE.AND P2, PT, R8, 0x7fffffff, PT ;  /* 0x7fffffff0800780c */ /* 0x004fe40003f45270 */
[----:B---3--:R-:W-:Y:S02]  /*0910*/  ISETP.NE.AND P3, PT, R10, 0x7fffffff, PT ;  /* 0x7fffffff0a00780c */ /* 0x008fe40003f65270 */
[----:B----4-:R-:W-:Y:S02]  /*0920*/  ISETP.NE.AND P4, PT, R12, 0x7fffffff, PT ;  /* 0x7fffffff0c00780c */ /* 0x010fe40003f85270 */
[----:B-----5:R-:W-:-:S07]  /*0930*/  ISETP.NE.AND P1, PT, R29, 0x7fffffff, PT ;  /* 0x7fffffff1d00780c */ /* 0x020fce0003f25270 */
[--C-:B------:R-:W-:Y:S02]  /*0940*/  @P2 IMAD.IADD R8, R8, 0x1, -R0.reuse ;  /* 0x0000000108082824 */ /* 0x100fe400078e0a00 */
[--C-:B------:R-:W-:Y:S02]  /*0950*/  @P3 IMAD.IADD R10, R10, 0x1, -R0.reuse ;  /* 0x000000010a0a3824 */ /* 0x100fe400078e0a00 */
[----:B------:R-:W-:Y:S01]  /*0960*/  @P4 IADD3 R12, PT, PT, R12, -R0, RZ ;  /* 0x800000000c0c4210 */ /* 0x000fe20007ffe0ff */
[----:B------:R-:W-:Y:S01]  /*0970*/  @P2 STG.E desc[UR6][R2.64+-0x1c], R8 ;  /* 0xffffe40802002986 */ /* 0x000fe2000c101906 */
[----:B------:R-:W-:Y:S01]  /*0980*/  ISETP.NE.AND P6, PT, R14, 0x7fffffff, PT ;  /* 0x7fffffff0e00780c */ /* 0x000fe20003fc5270 */
[----:B------:R-:W-:Y:S02]  /*0990*/  @P1 IMAD.IADD R29, R29, 0x1, -R0 ;  /* 0x000000011d1d1824 */ /* 0x000fe400078e0a00 */
[----:B------:R-:W-:Y:S01]  /*09a0*/  @P3 STG.E desc[UR6][R2.64+-0x18], R10 ;  /* 0xffffe80a02003986 */ /* 0x000fe2000c101906 */
[----:B------:R-:W-:-:S02]  /*09b0*/  ISETP.NE.AND P5, PT, R18, 0x7fffffff, PT ;  /* 0x7fffffff1200780c */ /* 0x000fc40003fa5270 */
[----:B------:R-:W-:Y:S01]  /*09c0*/  ISETP.NE.AND P3, PT, R25, 0x7fffffff, PT ;  /* 0x7fffffff1900780c */ /* 0x000fe20003f65270 */
[----:B------:R-:W-:Y:S01]  /*09d0*/  @P4 STG.E desc[UR6][R2.64+-0x14], R12 ;  /* 0xffffec0c02004986 */ /* 0x000fe2000c101906 */
[----:B------:R-:W-:Y:S02]  /*09e0*/  ISETP.NE.AND P4, PT, R27, 0x7fffffff, PT ;  /* 0x7fffffff1b00780c */ /* 0x000fe40003f85270 */
[----:B------:R-:W-:Y:S01]  /*09f0*/  ISETP.NE.AND P2, PT, R23, 0x7fffffff, PT ;  /* 0x7fffffff1700780c */ /* 0x000fe20003f45270 */
[----:B------:R0:W-:Y:S01]  /*0a00*/  @P1 STG.E desc[UR6][R2.64+-0x20], R29 ;  /* 0xffffe01d02001986 */ /* 0x0001e2000c101906 */
[----:B------:R-:W-:Y:S01]  /*0a10*/  ISETP.NE.AND P1, PT, R21, 0x7fffffff, PT ;  /* 0x7fffffff1500780c */ /* 0x000fe20003f25270 */
[----:B------:R-:W-:-:S06]  /*0a20*/  @P6 IMAD.IADD R14, R14, 0x1, -R0 ;  /* 0x000000010e0e6824 */ /* 0x000fcc00078e0a00 */
[--C-:B------:R-:W-:Y:S02]  /*0a30*/  @P3 IMAD.IADD R25, R25, 0x1, -R0.reuse ;  /* 0x0000000119193824 */ /* 0x100fe400078e0a00 */
[--C-:B------:R-:W-:Y:S02]  /*0a40*/  @P4 IMAD.IADD R27, R27, 0x1, -R0.reuse ;  /* 0x000000011b1b4824 */ /* 0x100fe400078e0a00 */
[--C-:B0-----:R-:W-:Y:S02]  /*0a50*/  @P5 IMAD.IADD R29, R18, 0x1, -R0.reuse ;  /* 0x00000001121d5824 */ /* 0x101fe400078e0a00 */
[--C-:B------:R-:W-:Y:S01]  /*0a60*/  @P2 IMAD.IADD R23, R23, 0x1, -R0.reuse ;  /* 0x0000000117172824 */ /* 0x100fe200078e0a00 */
[----:B------:R1:W-:Y:S01]  /*0a70*/  @P6 STG.E desc[UR6][R2.64+-0x10], R14 ;  /* 0xfffff00e02006986 */ /* 0x0003e2000c101906 */
[----:B------:R-:W-:Y:S01]  /*0a80*/  @P1 IMAD.IADD R21, R21, 0x1, -R0 ;  /* 0x0000000115151824 */ /* 0x000fe200078e0a00 */
[----:B------:R-:W-:Y:S02]  /*0a90*/  ISETP.NE.AND P6, PT, R19, 0x7fffffff, PT ;  /* 0x7fffffff1300780c */ /* 0x000fe40003fc5270 */
[----:B------:R1:W-:Y:S01]  /*0aa0*/  @P5 STG.E desc[UR6][R2.64+-0xc], R29 ;  /* 0xfffff41d02005986 */ /* 0x0003e2000c101906 */
[----:B------:R-:W-:-:S03]  /*0ab0*/  ISETP.NE.AND P5, PT, R9, 0x7fffffff, PT ;  /* 0x7fffffff0900780c */ /* 0x000fc60003fa5270 */
[----:B------:R1:W-:Y:S01]  /*0ac0*/  @P4 STG.E desc[UR6][R2.64+-0x8], R27 ;  /* 0xfffff81b02004986 */ /* 0x0003e2000c101906 */
[----:B------:R-:W-:-:S03]  /*0ad0*/  ISETP.NE.AND P4, PT, R11, 0x7fffffff, PT ;  /* 0x7fffffff0b00780c */ /* 0x000fc60003f85270 */
[----:B------:R1:W-:Y:S01]  /*0ae0*/  @P3 STG.E desc[UR6][R2.64+-0x4], R25 ;  /* 0xfffffc1902003986 */ /* 0x0003e2000c101906 */
[----:B------:R-:W-:-:S03]  /*0af0*/  ISETP.NE.AND P3, PT, R13, 0x7fffffff, PT ;  /* 0x7fffffff0d00780c */ /* 0x000fc60003f65270 */
[----:B------:R1:W-:Y:S01]  /*0b00*/  @P2 STG.E desc[UR6][R2.64], R23 ;  /* 0x0000001702002986 */ /* 0x0003e2000c101906 */
[----:B------:R-:W-:-:S03]  /*0b10*/  ISETP.NE.AND P2, PT, R15, 0x7fffffff, PT ;  /* 0x7fffffff0f00780c */ /* 0x000fc60003f45270 */
[----:B------:R1:W-:Y:S01]  /*0b20*/  @P1 STG.E desc[UR6][R2.64+0x4], R21 ;  /* 0x0000041502001986 */ /* 0x0003e2000c101906 */
[----:B------:R-:W-:Y:S01]  /*0b30*/  ISETP.NE.AND P1, PT, R17, 0x7fffffff, PT ;  /* 0x7fffffff1100780c */ /* 0x000fe20003f25270 */
[--C-:B------:R-:W-:Y:S01]  /*0b40*/  @P6 IMAD.IADD R19, R19, 0x1, -R0.reuse ;  /* 0x0000000113136824 */ /* 0x100fe200078e0a00 */
[----:B------:R-:W-:Y:S01]  /*0b50*/  @P5 IADD3 R9, PT, PT, R9, -R0, RZ ;  /* 0x8000000009095210 */ /* 0x000fe20007ffe0ff */
[--C-:B------:R-:W-:Y:S02]  /*0b60*/  @P4 IMAD.IADD R11, R11, 0x1, -R0.reuse ;  /* 0x000000010b0b4824 */ /* 0x100fe400078e0a00 */
[----:B------:R-:W-:-:S04]  /*0b70*/  @P3 IMAD.IADD R13, R13, 0x1, -R0 ;  /* 0x000000010d0d3824 */ /* 0x000fc800078e0a00 */
[--C-:B------:R-:W-:Y:S01]  /*0b80*/  @P2 IMAD.IADD R15, R15, 0x1, -R0.reuse ;  /* 0x000000010f0f2824 */ /* 0x100fe200078e0a00 */
[----:B------:R1:W-:Y:S03]  /*0b90*/  @P6 STG.E desc[UR6][R2.64+0x8], R19 ;  /* 0x0000081302006986 */ /* 0x0003e6000c101906 */
[----:B------:R-:W-:Y:S01]  /*0ba0*/  @P1 IMAD.IADD R17, R17, 0x1, -R0 ;  /* 0x0000000111111824 */ /* 0x000fe200078e0a00 */
[----:B------:R1:W-:Y:S04]  /*0bb0*/  @P2 STG.E desc[UR6][R2.64+0x10], R15 ;  /* 0x0000100f02002986 */ /* 0x0003e8000c101906 */
[----:B------:R1:W-:Y:S04]  /*0bc0*/  @P3 STG.E desc[UR6][R2.64+0x14], R13 ;  /* 0x0000140d02003986 */ /* 0x0003e8000c101906 */
[----:B------:R1:W-:Y:S04]  /*0bd0*/  @P4 STG.E desc[UR6][R2.64+0x18], R11 ;  /* 0x0000180b02004986 */ /* 0x0003e8000c101906 */
[----:B------:R1:W-:Y:S04]  /*0be0*/  @P5 STG.E desc[UR6][R2.64+0x1c], R9 ;  /* 0x00001c0902005986 */ /* 0x0003e8000c101906 */
[----:B------:R1:W-:Y:S01]  /*0bf0*/  @P1 STG.E desc[UR6][R2.64+0xc], R17 ;  /* 0x00000c1102001986 */ /* 0x0003e2000c101906 */
[----:B------:R-:W-:-:S13]  /*0c00*/  ISETP.NE.AND P1, PT, R7, RZ, PT ;  /* 0x000000ff0700720c */ /* 0x000fda0003f25270 */
[----:B-1----:R-:W-:Y:S05]  /*0c10*/  @P1 BRA `(.L_x_18) ;  /* 0xfffffff800e41947 */ /* 0x002fea000383ffff */
.L_x_17:
[----:B------:R-:W-:Y:S05]  /*0c20*/  @!P0 EXIT ;  /* 0x000000000000894d */ /* 0x000fea0003800000 */
[----:B------:R-:W1:Y:S01]  /*0c30*/  LDCU UR4, c[0x0][0x388] ;  /* 0x00007100ff0477ac */ /* 0x000e620008000800 */
[----:B------:R-:W-:Y:S01]  /*0c40*/  ISETP.GE.U32.AND P0, PT, R16, 0x8, PT ;  /* 0x000000081000780c */ /* 0x000fe20003f06070 */
[----:B-1----:R-:W-:-:S12]  /*0c50*/  ULOP3.LUT UR5, UR4, 0x7, URZ, 0xc0, !UPT ;  /* 0x0000000704057892 */ /* 0x002fd8000f8ec0ff */
[----:B------:R-:W-:Y:S05]  /*0c60*/  @!P0 BRA `(.L_x_19) ;  /* 0x0000000000908947 */ /* 0x000fea0003800000 */
[----:B0-----:R-:W0:Y:S01]  /*0c70*/  LDC.64 R2, c[0x0][0x380] ;  /* 0x0000e000ff027b82 */ /* 0x001e220000000a00 */
[----:B------:R-:W-:-:S04]  /*0c80*/  IMAD.IADD R7, R6, 0x1, R5 ;  /* 0x0000000106077824 */ /* 0x000fc800078e0205 */
[----:B0-----:R-:W-:-:S05]  /*0c90*/  IMAD.WIDE R2, R7, 0x4, R2 ;  /* 0x0000000407027825 */ /* 0x001fca00078e0202 */
[----:B------:R-:W2:Y:S04]  /*0ca0*/  LDG.E R7, desc[UR6][R2.64] ;  /* 0x0000000602077981 */ /* 0x000ea8000c1e1900 */
[----:B------:R-:W3:Y:S04]  /*0cb0*/  LDG.E R15, desc[UR6][R2.64+0x10] ;  /* 0x00001006020f7981 */ /* 0x000ee8000c1e1900 */
[----:B------:R-:W4:Y:S04]  /*0cc0*/  LDG.E R17, desc[UR6][R2.64+0x14] ;  /* 0x0000140602117981 */ /* 0x000f28000c1e1900 */
[----:B------:R-:W5:Y:S04]  /*0cd0*/  LDG.E R19, desc[UR6][R2.64+0x18] ;  /* 0x0000180602137981 */ /* 0x000f68000c1e1900 */
[----:B------:R-:W5:Y:S04]  /*0ce0*/  LDG.E R9, desc[UR6][R2.64+0x4] ;  /* 0x0000040602097981 */ /* 0x000f68000c1e1900 */
[----:B------:R-:W5:Y:S04]  /*0cf0*/  LDG.E R11, desc[UR6][R2.64+0x8] ;  /* 0x00000806020b7981 */ /* 0x000f68000c1e1900 */
[----:B------:R-:W5:Y:S04]  /*0d00*/  LDG.E R13, desc[UR6][R2.64+0xc] ;  /* 0x00000c06020d7981 */ /* 0x000f68000c1e1900 */
[----:B------:R-:W5:Y:S01]  /*0d10*/  LDG.E R21, desc[UR6][R2.64+0x1c] ;  /* 0x00001c0602157981 */ /* 0x000f62000c1e1900 */
[----:B------:R-:W-:-:S02]  /*0d20*/  IADD3 R5, PT, PT, R5, 0x8, RZ ;  /* 0x0000000805057810 */ /* 0x000fc40007ffe0ff */
[----:B--2---:R-:W-:Y:S02]  /*0d30*/  ISETP.NE.AND P2, PT, R7, 0x7fffffff, PT ;  /* 0x7fffffff0700780c */ /* 0x004fe40003f45270 */
[----:B---3--:R-:W-:Y:S02]  /*0d40*/  ISETP.NE.AND P3, PT, R15, 0x7fffffff, PT ;  /* 0x7fffffff0f00780c */ /* 0x008fe40003f65270 */
[----:B----4-:R-:W-:-:S09]  /*0d50*/  ISETP.NE.AND P4, PT, R17, 0x7fffffff, PT ;  /* 0x7fffffff1100780c */ /* 0x010fd20003f85270 */
[--C-:B------:R-:W-:Y:S01]  /*0d60*/  @P2 IMAD.IADD R7, R7, 0x1, -R0.reuse ;  /* 0x0000000107072824 */ /* 0x100fe200078e0a00 */
[----:B-----5:R-:W-:Y:S02]  /*0d70*/  ISETP.NE.AND P5, PT, R19, 0x7fffffff, PT ;  /* 0x7fffffff1300780c */ /* 0x020fe40003fa5270 */
[----:B------:R-:W-:Y:S02]  /*0d80*/  ISETP.NE.AND P1, PT, R9, 0x7fffffff, PT ;  /* 0x7fffffff0900780c */ /* 0x000fe40003f25270 */
[----:B------:R0:W-:Y:S01]  /*0d90*/  @P2 STG.E desc[UR6][R2.64], R7 ;  /* 0x0000000702002986 */ /* 0x0001e2000c101906 */
[----:B------:R-:W-:Y:S02]  /*0da0*/  ISETP.NE.AND P0, PT, R11, 0x7fffffff, PT ;  /* 0x7fffffff0b00780c */ /* 0x000fe40003f05270 */
[----:B------:R-:W-:Y:S02]  /*0db0*/  ISETP.NE.AND P2, PT, R13, 0x7fffffff, PT ;  /* 0x7fffffff0d00780c */ /* 0x000fe40003f45270 */
[----:B------:R-:W-:Y:S01]  /*0dc0*/  ISETP.NE.AND P6, PT, R21, 0x7fffffff, PT ;  /* 0x7fffffff1500780c */ /* 0x000fe20003fc5270 */
[----:B0-----:R-:W-:-:S02]  /*0dd0*/  @P3 IMAD.IADD R7, R15, 0x1, -R0 ;  /* 0x000000010f073824 */ /* 0x001fc400078e0a00 */
[--C-:B------:R-:W-:Y:S02]  /*0de0*/  @P4 IMAD.IADD R15, R17, 0x1, -R0.reuse ;  /* 0x00000001110f4824 */ /* 0x100fe400078e0a00 */
[--C-:B------:R-:W-:Y:S02]  /*0df0*/  @P5 IMAD.IADD R17, R19, 0x1, -R0.reuse ;  /* 0x0000000113115824 */ /* 0x100fe400078e0a00 */
[--C-:B------:R-:W-:Y:S02]  /*0e00*/  @P1 IMAD.IADD R9, R9, 0x1, -R0.reuse ;  /* 0x0000000109091824 */ /* 0x100fe400078e0a00 */
[--C-:B------:R-:W-:Y:S02]  /*0e10*/  @P0 IMAD.IADD R11, R11, 0x1, -R0.reuse ;  /* 0x000000010b0b0824 */ /* 0x100fe400078e0a00 */
[--C-:B------:R-:W-:Y:S02]  /*0e20*/  @P2 IMAD.IADD R13, R13, 0x1, -R0.reuse ;  /* 0x000000010d0d2824 */ /* 0x100fe400078e0a00 */
[----:B------:R-:W-:Y:S01]  /*0e30*/  @P6 IMAD.IADD R19, R21, 0x1, -R0 ;  /* 0x0000000115136824 */ /* 0x000fe200078e0a00 */
[----:B------:R1:W-:Y:S04]  /*0e40*/  @P1 STG.E desc[UR6][R2.64+0x4], R9 ;  /* 0x0000040902001986 */ /* 0x0003e8000c101906 */
[----:B------:R1:W-:Y:S04]  /*0e50*/  @P0 STG.E desc[UR6][R2.64+0x8], R11 ;  /* 0x0000080b02000986 */ /* 0x0003e8000c101906 */
[----:B------:R1:W-:Y:S04]  /*0e60*/  @P2 STG.E desc[UR6][R2.64+0xc], R13 ;  /* 0x00000c0d02002986 */ /* 0x0003e8000c101906 */
[----:B------:R1:W-:Y:S04]  /*0e70*/  @P3 STG.E desc[UR6][R2.64+0x10], R7 ;  /* 0x0000100702003986 */ /* 0x0003e8000c101906 */
[----:B------:R1:W-:Y:S04]  /*0e80*/  @P4 STG.E desc[UR6][R2.64+0x14], R15 ;  /* 0x0000140f02004986 */ /* 0x0003e8000c101906 */
[----:B------:R1:W-:Y:S04]  /*0e90*/  @P5 STG.E desc[UR6][R2.64+0x18], R17 ;  /* 0x0000181102005986 */ /* 0x0003e8000c101906 */
[----:B------:R1:W-:Y:S02]  /*0ea0*/  @P6 STG.E desc[UR6][R2.64+0x1c], R19 ;  /* 0x00001c1302006986 */ /* 0x0003e4000c101906 */
.L_x_19:
[----:B------:R-:W-:-:S13]  /*0eb0*/  ISETP.NE.AND P0, PT, RZ, UR5, PT ;  /* 0x00000005ff007c0c */ /* 0x000fda000bf05270 */
[----:B------:R-:W-:Y:S05]  /*0ec0*/  @!P0 EXIT ;  /* 0x000000000000894d */ /* 0x000fea0003800000 */
[----:B------:R-:W-:Y:S02]  /*0ed0*/  UISETP.GE.U32.AND UP0, UPT, UR5, 0x4, UPT ;  /* 0x000000040500788c */ /* 0x000fe4000bf06070 */
[----:B------:R-:W-:-:S07]  /*0ee0*/  ULOP3.LUT UR4, UR4, 0x3, URZ, 0xc0, !UPT ;  /* 0x0000000304047892 */ /* 0x000fce000f8ec0ff */
[----:B------:R-:W-:Y:S05]  /*0ef0*/  BRA.U !UP0, `(.L_x_20) ;  /* 0x0000000108507547 */ /* 0x000fea000b800000 */
[----:B01----:R-:W0:Y:S01]  /*0f00*/  LDC.64 R2, c[0x0][0x380] ;  /* 0x0000e000ff027b82 */ /* 0x003e220000000a00 */
[----:B------:R-:W-:-:S04]  /*0f10*/  IMAD.IADD R7, R6, 0x1, R5 ;  /* 0x0000000106077824 */ /* 0x000fc800078e0205 */
[----:B0-----:R-:W-:-:S05]  /*0f20*/  IMAD.WIDE R2, R7, 0x4, R2 ;  /* 0x0000000407027825 */ /* 0x001fca00078e0202 */
[----:B------:R-:W2:Y:S04]  /*0f30*/  LDG.E R7, desc[UR6][R2.64] ;  /* 0x0000000602077981 */ /* 0x000ea8000c1e1900 */
[----:B------:R-:W3:Y:S04]  /*0f40*/  LDG.E R9, desc[UR6][R2.64+0x4] ;  /* 0x0000040602097981 */ /* 0x000ee8000c1e1900 */
[----:B------:R-:W4:Y:S04]  /*0f50*/  LDG.E R11, desc[UR6][R2.64+0x8] ;  /* 0x00000806020b7981 */ /* 0x000f28000c1e1900 */
[----:B------:R-:W5:Y:S01]  /*0f60*/  LDG.E R13, desc[UR6][R2.64+0xc] ;  /* 0x00000c06020d7981 */ /* 0x000f62000c1e1900 */
[----:B------:R-:W-:Y:S01]  /*0f70*/  VIADD R5, R5, 0x4 ;  /* 0x0000000405057836 */ /* 0x000fe20000000000 */
[----:B--2---:R-:W-:-:S02]  /*0f80*/  ISETP.NE.AND P0, PT, R7, 0x7fffffff, PT ;  /* 0x7fffffff0700780c */ /* 0x004fc40003f05270 */
[----:B---3--:R-:W-:Y:S02]  /*0f90*/  ISETP.NE.AND P1, PT, R9, 0x7fffffff, PT ;  /* 0x7fffffff0900780c */ /* 0x008fe40003f25270 */
[----:B----4-:R-:W-:Y:S02]  /*0fa0*/  ISETP.NE.AND P2, PT, R11, 0x7fffffff, PT ;  /* 0x7fffffff0b00780c */ /* 0x010fe40003f45270 */
[----:B-----5:R-:W-:-:S07]  /*0fb0*/  ISETP.NE.AND P3, PT, R13, 0x7fffffff, PT ;  /* 0x7fffffff0d00780c */ /* 0x020fce0003f65270 */
[--C-:B------:R-:W-:Y:S02]  /*0fc0*/  @P0 IMAD.IADD R7, R7, 0x1, -R0.reuse ;  /* 0x0000000107070824 */ /* 0x100fe400078e0a00 */
[----:B------:R-:W-:-:S03]  /*0fd0*/  @P1 IMAD.IADD R9, R9, 0x1, -R0 ;  /* 0x0000000109091824 */ /* 0x000fc600078e0a00 */
[----:B------:R2:W-:Y:S01]  /*0fe0*/  @P0 STG.E desc[UR6][R2.64], R7 ;  /* 0x0000000702000986 */ /* 0x0005e2000c101906 */
[----:B------:R-:W-:-:S03]  /*0ff0*/  @P2 IMAD.IADD R11, R11, 0x1, -R0 ;  /* 0x000000010b0b2824 */ /* 0x000fc600078e0a00 */
[----:B------:R2:W-:Y:S01]  /*1000*/  @P1 STG.E desc[UR6][R2.64+0x4], R9 ;  /* 0x0000040902001986 */ /* 0x0005e2000c101906 */
[----:B------:R-:W-:-:S03]  /*1010*/  @P3 IMAD.IADD R13, R13, 0x1, -R0 ;  /* 0x000000010d0d3824 */ /* 0x000fc600078e0a00 */
[----:B------:R2:W-:Y:S04]  /*1020*/  @P2 STG.E desc[UR6][R2.64+0x8], R11 ;  /* 0x0000080b02002986 */ /* 0x0005e8000c101906 */
[----:B------:R2:W-:Y:S02]  /*1030*/  @P3 STG.E desc[UR6][R2.64+0xc], R13 ;  /* 0x00000c0d02003986 */ /* 0x0005e4000c101906 */
.L_x_20:
[----:B------:R-:W-:-:S13]  /*1040*/  ISETP.NE.AND P0, PT, RZ, UR4, PT ;  /* 0x00000004ff007c0c */ /* 0x000fda000bf05270 */
[----:B------:R-:W-:Y:S05]  /*1050*/  @!P0 EXIT ;  /* 0x000000000000894d */ /* 0x000fea0003800000 */
[----:B-12---:R-:W1:Y:S01]  /*1060*/  LDC.64 R8, c[0x0][0x380] ;  /* 0x0000e000ff087b82 */ /* 0x006e620000000a00 */
[----:B------:R-:W-:Y:S01]  /*1070*/  IMAD.IADD R5, R6, 0x1, R5 ;  /* 0x0000000106057824 */ /* 0x000fe200078e0205 */
[----:B------:R-:W-:-:S12]  /*1080*/  UIADD3 UR4, UPT, UPT, -UR4, URZ, URZ ;  /* 0x000000ff04047290 */ /* 0x000fd8000fffe1ff */
.L_x_21:
[----:B012---:R-:W-:-:S05]  /*1090*/  IMAD.WIDE R2, R5, 0x4, R8 ;  /* 0x0000000405027825 */ /* 0x007fca00078e0208 */
[----:B------:R-:W2:Y:S01]  /*10a0*/  LDG.E R7, desc[UR6][R2.64] ;  /* 0x0000000602077981 */ /* 0x000ea2000c1e1900 */
[----:B------:R-:W-:Y:S01]  /*10b0*/  UIADD3 UR4, UPT, UPT, UR4, 0x1, URZ ;  /* 0x0000000104047890 */ /* 0x000fe2000fffe0ff */
[----:B------:R-:W-:-:S03]  /*10c0*/  VIADD R5, R5, 0x1 ;  /* 0x0000000105057836 */ /* 0x000fc60000000000 */
[----:B------:R-:W-:Y:S01]  /*10d0*/  UISETP.NE.AND UP0, UPT, UR4, URZ, UPT ;  /* 0x000000ff0400728c */ /* 0x000fe2000bf05270 */
[----:B--2---:R-:W-:-:S13]  /*10e0*/  ISETP.NE.AND P0, PT, R7, 0x7fffffff, PT ;  /* 0x7fffffff0700780c */ /* 0x004fda0003f05270 */
[----:B------:R-:W-:-:S05]  /*10f0*/  @P0 IMAD.IADD R7, R7, 0x1, -R0 ;  /* 0x0000000107070824 */ /* 0x000fca00078e0a00 */
[----:B------:R2:W-:Y:S01]  /*1100*/  @P0 STG.E desc[UR6][R2.64], R7 ;  /* 0x0000000702000986 */ /* 0x0005e2000c101906 */
[----:B------:R-:W-:Y:S05]  /*1110*/  BRA.U UP0, `(.L_x_21) ;  /* 0xfffffffd00dc7547 */ /* 0x000fea000b83ffff */
[----:B------:R-:W-:Y:S05]  /*1120*/  EXIT ;  /* 0x000000000000794d */ /* 0x000fea0003800000 */
.L_x_22:
        /* <DEDUP_REMOVED lines=13> */
.L_x_24:


//--------------------- .nv.shared.reserved.0     --------------------------
	.section	.nv.shared.reserved.0,"aw",@nobits
	.weak		__nv_reservedSMEM_offset_0_alias
	.size		__nv_reservedSMEM_offset_0_alias, 0, 64
	.other		__nv_reservedSMEM_offset_0_alias,@"STO_CUDA_RESERVED_SHARED STV_DEFAULT"
__nv_reservedSMEM_offset_0_alias:
	.zero		0
	.zero		64


//--------------------- .nv.constant0._Z18reduceGraphColumnsPiiS_ --------------------------
	.section	.nv.constant0._Z18reduceGraphColumnsPiiS_,"a",@progbits
	.sectionflags	@""
	.align	4
.nv.constant0._Z18reduceGraphColumnsPiiS_:
	.zero		920


//--------------------- .nv.constant0._Z15reduceGraphRowsPiiS_ --------------------------
	.section	.nv.constant0._Z15reduceGraphRowsPiiS_,"a",@progbits
	.sectionflags	@""
	.align	4
.nv.constant0._Z15reduceGraphRowsPiiS_:
	.zero		920


//--------------------- SYMBOLS --------------------------

	.type		.nv.reservedSmem.offset0,@object
	.size		.nv.reservedSmem.offset0,0x4
